// auto-generated by cutlass_sweep.gemm — config: {"arch": "sm_90", "cluster_m": 1, "cluster_n": 1, "dtype": "bf16", "stages": 4, "tile_k": 64, "tile_m": 128, "tile_n": 256}
#include "cutlass/cutlass.h"
#include "cutlass/gemm/collective/collective_builder.hpp"
#include "cutlass/gemm/device/gemm_universal_adapter.h"
#include "cutlass/gemm/kernel/gemm_universal.hpp"
#include "cutlass/epilogue/collective/collective_builder.hpp"

using ElemA = cutlass::bfloat16_t;
using ElemB = cutlass::bfloat16_t;
using ElemCD = cutlass::bfloat16_t;
using Acc  = float;
using TileShape    = cute::Shape<cute::_128, cute::_256, cute::_64>;
using ClusterShape = cute::Shape<cute::_1, cute::_1, cute::_1>;

using CollectiveEpilogue = typename cutlass::epilogue::collective::CollectiveBuilder<
    cutlass::arch::Sm90, cutlass::arch::OpClassTensorOp,
    TileShape, ClusterShape,
    cutlass::epilogue::collective::EpilogueTileAuto,
    Acc, Acc,
    ElemCD, cutlass::layout::RowMajor, 128 / cutlass::sizeof_bits<ElemCD>::value,
    ElemCD, cutlass::layout::RowMajor, 128 / cutlass::sizeof_bits<ElemCD>::value,
    cutlass::epilogue::collective::EpilogueScheduleAuto
  >::CollectiveOp;

using CollectiveMainloop = typename cutlass::gemm::collective::CollectiveBuilder<
    cutlass::arch::Sm90, cutlass::arch::OpClassTensorOp,
    ElemA, cutlass::layout::RowMajor, 128 / cutlass::sizeof_bits<ElemA>::value,
    ElemB, cutlass::layout::ColumnMajor, 128 / cutlass::sizeof_bits<ElemB>::value,
    Acc,
    TileShape, ClusterShape,
    cutlass::gemm::collective::StageCount<4>,
    cutlass::gemm::collective::KernelScheduleAuto
  >::CollectiveOp;

using GemmKernel = cutlass::gemm::kernel::GemmUniversal<
    cute::Shape<int,int,int,int>,
    CollectiveMainloop,
    CollectiveEpilogue
>;
using Gemm = cutlass::gemm::device::GemmUniversalAdapter<GemmKernel>;

// Force the device kernel symbol into the cubin without needing a host main.
auto* _anchor = &cutlass::device_kernel<GemmKernel>;


// ===== COMPILED SASS (sm_90a) =====

	.target	sm_90a

	.elftype	@"ET_EXEC"


//--------------------- .note.nv.tkinfo           --------------------------
	.section	.note.nv.tkinfo,"",@"SHT_NOTE"
	.sectionflags	@"SHF_NOTE_NV_TKINFO"
	.tkinfo
        /*0018*/ 	.word	0x00000002
        /*0030*/ 	.string	""
        /*0030*/ 	.string	"ptxas"
        /*0030*/ 	.string	"Cuda compilation tools, release 13.0, V13.0.88"
        /*0030*/ 	.string	"Build cuda_13.0.r13.0/compiler.36424714_0"
        /*0030*/ 	.string	"-arch sm_90a -m 64 "



//--------------------- .note.nv.cuinfo           --------------------------
	.section	.note.nv.cuinfo,"",@"SHT_NOTE"
	.sectionflags	@"SHF_NOTE_NV_CUINFO"
        /*0018*/ 	.short	0x0002
        /*001a*/ 	.short	0x005a
        /*001c*/ 	.short	0x0082
	.zero		2


//--------------------- .nv.info                  --------------------------
	.section	.nv.info,"",@"SHT_CUDA_INFO"
	.align	4


	//----- nvinfo : EIATTR_REGCOUNT
	.align		4
        /*0000*/ 	.byte	0x04, 0x2f
        /*0002*/ 	.short	(.L_15 - .L_14)
	.align		4
.L_14:
        /*0004*/ 	.word	index@(_ZN7cutlass13device_kernelINS_4gemm6kernel13GemmUniversalIN4cute5tupleIJiiiiEEENS1_10collective13CollectiveMmaINS1_34MainloopSm90TmaGmmaWarpSpecializedILi4ENS5_IJNS4_1CILi1EEESB_SB_EEENS1_35KernelTmaWarpSpecializedCooperativeEEENS5_IJNSA_ILi128EEENSA_ILi256EEENSA_ILi64EEEEEENS_10bfloat16_tENS5_IJlSB_lEEESJ_SK_NS4_8TiledMMAINS4_8MMA_AtomIJNS4_4SM904GMMA28MMA_64x256x16_F32BF16BF16_SSILNSO_5MajorE0ELSQ_0ELNSO_7ScaleInE1ELSR_1EEEEEENS4_6LayoutINS5_IJNSA_ILi2EEESB_SB_EEENS5_IJSB_NSA_ILi0EEESX_EEEEENS5_IJNS4_10UnderscoreES10_S10_EEEEENS4_13SM90_TMA_LOADENS4_14ComposedLayoutINS4_7SwizzleILi3ELi4ELi3EEENS4_18smem_ptr_flag_bitsILi16EEENSU_INS5_IJNSA_ILi8EEESH_EEENS5_IJSH_SB_EEEEEEEvNS4_8identityES13_S1D_vS1E_EENS_8epilogue10collective6detail29Sm90TmaWarpSpecializedAdapterINS1H_15DefaultEpilogueISJ_SK_SK_NS1G_6thread17LinearCombinationISJ_Li1EffLNS1L_9ScaleType4KindE0ELNS_15FloatRoundStyleE2ESJ_EENS1_15EpilogueDefaultEEEEEvvEEEEvNT_6ParamsE)
        /*0008*/ 	.word	0x000000a8


	//----- nvinfo : EIATTR_FRAME_SIZE
	.align		4
.L_15:
        /*000c*/ 	.byte	0x04, 0x11
        /*000e*/ 	.short	(.L_17 - .L_16)
	.align		4
.L_16:
        /*0010*/ 	.word	index@(_ZN7cutlass13device_kernelINS_4gemm6kernel13GemmUniversalIN4cute5tupleIJiiiiEEENS1_10collective13CollectiveMmaINS1_34MainloopSm90TmaGmmaWarpSpecializedILi4ENS5_IJNS4_1CILi1EEESB_SB_EEENS1_35KernelTmaWarpSpecializedCooperativeEEENS5_IJNSA_ILi128EEENSA_ILi256EEENSA_ILi64EEEEEENS_10bfloat16_tENS5_IJlSB_lEEESJ_SK_NS4_8TiledMMAINS4_8MMA_AtomIJNS4_4SM904GMMA28MMA_64x256x16_F32BF16BF16_SSILNSO_5MajorE0ELSQ_0ELNSO_7ScaleInE1ELSR_1EEEEEENS4_6LayoutINS5_IJNSA_ILi2EEESB_SB_EEENS5_IJSB_NSA_ILi0EEESX_EEEEENS5_IJNS4_10UnderscoreES10_S10_EEEEENS4_13SM90_TMA_LOADENS4_14ComposedLayoutINS4_7SwizzleILi3ELi4ELi3EEENS4_18smem_ptr_flag_bitsILi16EEENSU_INS5_IJNSA_ILi8EEESH_EEENS5_IJSH_SB_EEEEEEEvNS4_8identityES13_S1D_vS1E_EENS_8epilogue10collective6detail29Sm90TmaWarpSpecializedAdapterINS1H_15DefaultEpilogueISJ_SK_SK_NS1G_6thread17LinearCombinationISJ_Li1EffLNS1L_9ScaleType4KindE0ELNS_15FloatRoundStyleE2ESJ_EENS1_15EpilogueDefaultEEEEEvvEEEEvNT_6ParamsE)
        /*0014*/ 	.word	0x00000000


	//----- nvinfo : EIATTR_MIN_STACK_SIZE
	.align		4
.L_17:
        /*0018*/ 	.byte	0x04, 0x12
        /*001a*/ 	.short	(.L_19 - .L_18)
	.align		4
.L_18:
        /*001c*/ 	.word	index@(_ZN7cutlass13device_kernelINS_4gemm6kernel13GemmUniversalIN4cute5tupleIJiiiiEEENS1_10collective13CollectiveMmaINS1_34MainloopSm90TmaGmmaWarpSpecializedILi4ENS5_IJNS4_1CILi1EEESB_SB_EEENS1_35KernelTmaWarpSpecializedCooperativeEEENS5_IJNSA_ILi128EEENSA_ILi256EEENSA_ILi64EEEEEENS_10bfloat16_tENS5_IJlSB_lEEESJ_SK_NS4_8TiledMMAINS4_8MMA_AtomIJNS4_4SM904GMMA28MMA_64x256x16_F32BF16BF16_SSILNSO_5MajorE0ELSQ_0ELNSO_7ScaleInE1ELSR_1EEEEEENS4_6LayoutINS5_IJNSA_ILi2EEESB_SB_EEENS5_IJSB_NSA_ILi0EEESX_EEEEENS5_IJNS4_10UnderscoreES10_S10_EEEEENS4_13SM90_TMA_LOADENS4_14ComposedLayoutINS4_7SwizzleILi3ELi4ELi3EEENS4_18smem_ptr_flag_bitsILi16EEENSU_INS5_IJNSA_ILi8EEESH_EEENS5_IJSH_SB_EEEEEEEvNS4_8identityES13_S1D_vS1E_EENS_8epilogue10collective6detail29Sm90TmaWarpSpecializedAdapterINS1H_15DefaultEpilogueISJ_SK_SK_NS1G_6thread17LinearCombinationISJ_Li1EffLNS1L_9ScaleType4KindE0ELNS_15FloatRoundStyleE2ESJ_EENS1_15EpilogueDefaultEEEEEvvEEEEvNT_6ParamsE)
        /*0020*/ 	.word	0x00000000
.L_19:


//--------------------- .nv.compat                --------------------------
	.section	.nv.compat,"",@"SHT_CUDA_COMPAT_INFO"
	.align	4
        /*0000*/ 	.byte	0x02, 0x09, 0x01, 0x00, 0x02, 0x02, 0x04, 0x00, 0x02, 0x05, 0x05, 0x00, 0x03, 0x07, 0x01, 0x01
        /*0010*/ 	.byte	0x02, 0x03, 0x01, 0x00, 0x02, 0x06, 0x01, 0x00, 0x04, 0x0b, 0x08, 0x00, 0x00, 0x00, 0x00, 0x00
        /*0020*/ 	.byte	0x00, 0x00, 0x00, 0x00


//--------------------- .nv.info._ZN7cutlass13device_kernelINS_4gemm6kernel13GemmUniversalIN4cute5tupleIJiiiiEEENS1_10collective13CollectiveMmaINS1_34MainloopSm90TmaGmmaWarpSpecializedILi4ENS5_IJNS4_1CILi1EEESB_SB_EEENS1_35KernelTmaWarpSpecializedCooperativeEEENS5_IJNSA_ILi128EEENSA_ILi256EEENSA_ILi64EEEEEENS_10bfloat16_tENS5_IJlSB_lEEESJ_SK_NS4_8TiledMMAINS4_8MMA_AtomIJNS4_4SM904GMMA28MMA_64x256x16_F32BF16BF16_SSILNSO_5MajorE0ELSQ_0ELNSO_7ScaleInE1ELSR_1EEEEEENS4_6LayoutINS5_IJNSA_ILi2EEESB_SB_EEENS5_IJSB_NSA_ILi0EEESX_EEEEENS5_IJNS4_10UnderscoreES10_S10_EEEEENS4_13SM90_TMA_LOADENS4_14ComposedLayoutINS4_7SwizzleILi3ELi4ELi3EEENS4_18smem_ptr_flag_bitsILi16EEENSU_INS5_IJNSA_ILi8EEESH_EEENS5_IJSH_SB_EEEEEEEvNS4_8identityES13_S1D_vS1E_EENS_8epilogue10collective6detail29Sm90TmaWarpSpecializedAdapterINS1H_15DefaultEpilogueISJ_SK_SK_NS1G_6thread17LinearCombinationISJ_Li1EffLNS1L_9ScaleType4KindE0ELNS_15FloatRoundStyleE2ESJ_EENS1_15EpilogueDefaultEEEEEvvEEEEvNT_6ParamsE --------------------------
	.section	.nv.info._ZN7cutlass13device_kernelINS_4gemm6kernel13GemmUniversalIN4cute5tupleIJiiiiEEENS1_10collective13CollectiveMmaINS1_34MainloopSm90TmaGmmaWarpSpecializedILi4ENS5_IJNS4_1CILi1EEESB_SB_EEENS1_35KernelTmaWarpSpecializedCooperativeEEENS5_IJNSA_ILi128EEENSA_ILi256EEENSA_ILi64EEEEEENS_10bfloat16_tENS5_IJlSB_lEEESJ_SK_NS4_8TiledMMAINS4_8MMA_AtomIJNS4_4SM904GMMA28MMA_64x256x16_F32BF16BF16_SSILNSO_5MajorE0ELSQ_0ELNSO_7ScaleInE1ELSR_1EEEEEENS4_6LayoutINS5_IJNSA_ILi2EEESB_SB_EEENS5_IJSB_NSA_ILi0EEESX_EEEEENS5_IJNS4_10UnderscoreES10_S10_EEEEENS4_13SM90_TMA_LOADENS4_14ComposedLayoutINS4_7SwizzleILi3ELi4ELi3EEENS4_18smem_ptr_flag_bitsILi16EEENSU_INS5_IJNSA_ILi8EEESH_EEENS5_IJSH_SB_EEEEEEEvNS4_8identityES13_S1D_vS1E_EENS_8epilogue10collective6detail29Sm90TmaWarpSpecializedAdapterINS1H_15DefaultEpilogueISJ_SK_SK_NS1G_6thread17LinearCombinationISJ_Li1EffLNS1L_9ScaleType4KindE0ELNS_15FloatRoundStyleE2ESJ_EENS1_15EpilogueDefaultEEEEEvvEEEEvNT_6ParamsE,"",@"SHT_CUDA_INFO"
	.sectionflags	@""
	.align	4


	//----- nvinfo : EIATTR_CUDA_API_VERSION
	.align		4
        /*0000*/ 	.byte	0x04, 0x37
        /*0002*/ 	.short	(.L_21 - .L_20)
.L_20:
        /*0004*/ 	.word	0x00000082


	//----- nvinfo : EIATTR_KPARAM_INFO
	.align		4
.L_21:
        /*0008*/ 	.byte	0x04, 0x17
        /*000a*/ 	.short	(.L_23 - .L_22)
.L_22:
        /*000c*/ 	.word	0x00000000
        /*0010*/ 	.short	0x0000
        /*0012*/ 	.short	0x0070
        /*0014*/ 	.byte	0x00, 0xf0, 0x01, 0x10


	//----- nvinfo : EIATTR_SPARSE_MMA_MASK
	.align		4
.L_23:
        /*0018*/ 	.byte	0x03, 0x50
        /*001a*/ 	.short	0x0000


	//----- nvinfo : EIATTR_MAXREG_COUNT
	.align		4
        /*001c*/ 	.byte	0x03, 0x1b
        /*001e*/ 	.short	0x00a8


	//----- nvinfo : EIATTR_NUM_BARRIERS
	.align		4
        /*0020*/ 	.byte	0x02, 0x4c
        /*0022*/ 	.byte	0x01
	.zero		1


	//----- nvinfo : EIATTR_EXTERNS
	.align		4
        /*0024*/ 	.byte	0x04, 0x0f
        /*0026*/ 	.short	(.L_25 - .L_24)


	//   ....[0]....
	.align		4
.L_24:
        /*0028*/ 	.word	index@(__assertfail)


	//----- nvinfo : EIATTR_MERCURY_ISA_VERSION
	.align		4
.L_25:
        /*002c*/ 	.byte	0x03, 0x5f
        /*002e*/ 	.short	0x0101


	//----- nvinfo : EIATTR_INT_WARP_WIDE_INSTR_OFFSETS
	.align		4
        /*0030*/ 	.byte	0x04, 0x31
        /*0032*/ 	.short	(.L_27 - .L_26)


	//   ....[0]....
.L_26:
        /*0034*/ 	.word	0x000003b0


	//   ....[1]....
        /*0038*/ 	.word	0x000003e0


	//   ....[2]....
        /*003c*/ 	.word	0x000004c0


	//----- nvinfo : EIATTR_COOP_GROUP_MASK_REGIDS
	.align		4
.L_27:
        /*0040*/ 	.byte	0x04, 0x29
        /*0042*/ 	.short	(.L_29 - .L_28)


	//   ....[0]....
.L_28:
        /*0044*/ 	.word	0xffffffff


	//   ....[1]....
        /*0048*/ 	.word	0xffffffff


	//   ....[2]....
        /*004c*/ 	.word	0xffffffff


	//   ....[3]....
        /*0050*/ 	.word	0xffffffff


	//   ....[4]....
        /*0054*/ 	.word	0xffffffff


	//----- nvinfo : EIATTR_COOP_GROUP_INSTR_OFFSETS
	.align		4
.L_29:
        /*0058*/ 	.byte	0x04, 0x28
        /*005a*/ 	.short	(.L_31 - .L_30)


	//   ....[0]....
.L_30:
        /*005c*/ 	.word	0x00000060


	//   ....[1]....
        /*0060*/ 	.word	0x00000070


	//   ....[2]....
        /*0064*/ 	.word	0x00000130


	//   ....[3]....
        /*0068*/ 	.word	0x000002c0


	//   ....[4]....
        /*006c*/ 	.word	0x00000f70


	//----- nvinfo : EIATTR_REG_RECONFIG
	.align		4
.L_31:
        /*0070*/ 	.byte	0x01, 0x54
	.zero		2


	//----- nvinfo : EIATTR_SYSCALL_OFFSETS
	.align		4
        /*0074*/ 	.byte	0x04, 0x46
        /*0076*/ 	.short	(.L_33 - .L_32)


	//   ....[0]....
.L_32:
        /*0078*/ 	.word	0x00001130


	//----- nvinfo : EIATTR_MBARRIER_INSTR_OFFSETS
	.align		4
.L_33:
        /*007c*/ 	.byte	0x04, 0x39
        /*007e*/ 	.short	(.L_35 - .L_34)


	//   ....[0]....
.L_34:
        /*0080*/ 	.word	0x00000230
        /*0084*/ 	.word	0x000000ff
        /*0088*/ 	.word	0x00000000
        /*008c*/ 	.short	0x0100
        /*008e*/ 	.byte	0x08
	.zero		1


	//   ....[1]....
        /*0090*/ 	.word	0x00000240
        /*0094*/ 	.word	0x000000ff
        /*0098*/ 	.word	0x00000020
        /*009c*/ 	.short	0x0100
        /*009e*/ 	.byte	0x08
	.zero		1


	//   ....[2]....
        /*00a0*/ 	.word	0x00000250
        /*00a4*/ 	.word	0x000000ff
        /*00a8*/ 	.word	0x00000008
        /*00ac*/ 	.short	0x0100
        /*00ae*/ 	.byte	0x08
	.zero		1


	//   ....[3]....
        /*00b0*/ 	.word	0x00000260
        /*00b4*/ 	.word	0x000000ff
        /*00b8*/ 	.word	0x00000028
        /*00bc*/ 	.short	0x0100
        /*00be*/ 	.byte	0x08
	.zero		1


	//   ....[4]....
        /*00c0*/ 	.word	0x00000270
        /*00c4*/ 	.word	0x000000ff
        /*00c8*/ 	.word	0x00000010
        /*00cc*/ 	.short	0x0100
        /*00ce*/ 	.byte	0x08
	.zero		1


	//   ....[5]....
        /*00d0*/ 	.word	0x00000280
        /*00d4*/ 	.word	0x000000ff
        /*00d8*/ 	.word	0x00000030
        /*00dc*/ 	.short	0x0100
        /*00de*/ 	.byte	0x08
	.zero		1


	//   ....[6]....
        /*00e0*/ 	.word	0x00000290
        /*00e4*/ 	.word	0x000000ff
        /*00e8*/ 	.word	0x00000018
        /*00ec*/ 	.short	0x0100
        /*00ee*/ 	.byte	0x08
	.zero		1


	//   ....[7]....
        /*00f0*/ 	.word	0x000002a0
        /*00f4*/ 	.word	0x000000ff
        /*00f8*/ 	.word	0x00000038
        /*00fc*/ 	.short	0x0100
        /*00fe*/ 	.byte	0x08
	.zero		1


	//   ....[8]....
        /*0100*/ 	.word	0x00000530
        /*0104*/ 	.word	0x000000ff
        /*0108*/ 	.word	0x00000050
        /*010c*/ 	.short	0x0100
        /*010e*/ 	.byte	0x06
	.zero		1


	//   ....[9]....
        /*0110*/ 	.word	0x00000590
        /*0114*/ 	.word	0x000000ff
        /*0118*/ 	.word	0x00000058
        /*011c*/ 	.short	0x0100
        /*011e*/ 	.byte	0x06
	.zero		1


	//   ....[10]....
        /*0120*/ 	.word	0x000011b0
        /*0124*/ 	.word	0x00000003
        /*0128*/ 	.word	0x00000000
        /*012c*/ 	.short	0x010a
        /*012e*/ 	.byte	0x3f
	.zero		1


	//   ....[11]....
        /*0130*/ 	.word	0x000011f0
        /*0134*/ 	.word	0x00000003
        /*0138*/ 	.word	0x00000000
        /*013c*/ 	.short	0x010a
        /*013e*/ 	.byte	0x3f
	.zero		1


	//   ....[12]....
        /*0140*/ 	.word	0x000015c0
        /*0144*/ 	.word	0x000000ff
        /*0148*/ 	.word	0x00000000
        /*014c*/ 	.short	0x010a
        /*014e*/ 	.byte	0x08
	.zero		1


	//   ....[13]....
        /*0150*/ 	.word	0x00001600
        /*0154*/ 	.word	0x000000ff
        /*0158*/ 	.word	0x00000000
        /*015c*/ 	.short	0x010a
        /*015e*/ 	.byte	0x08
	.zero		1


	//   ....[14]....
        /*0160*/ 	.word	0x00001890
        /*0164*/ 	.word	0x000000ff
        /*0168*/ 	.word	0x00000000
        /*016c*/ 	.short	0x0101
        /*016e*/ 	.byte	0x08
	.zero		1


	//   ....[15]....
        /*0170*/ 	.word	0x00001a70
        /*0174*/ 	.word	0x000000ff
        /*0178*/ 	.word	0x00000000
        /*017c*/ 	.short	0x0101
        /*017e*/ 	.byte	0x04
	.zero		1


	//   ....[16]....
        /*0180*/ 	.word	0x0000a8f0
        /*0184*/ 	.word	0x0000000c
        /*0188*/ 	.word	0x00000020
        /*018c*/ 	.short	0x010a
        /*018e*/ 	.byte	0x3f
	.zero		1


	//   ....[17]....
        /*0190*/ 	.word	0x0000acb0
        /*0194*/ 	.word	0x00000005
        /*0198*/ 	.word	0x00000058
        /*019c*/ 	.short	0x0101
        /*019e*/ 	.byte	0x3f
	.zero		1


	//   ....[18]....
        /*01a0*/ 	.word	0x0000b3b0
        /*01a4*/ 	.word	0x00000007
        /*01a8*/ 	.word	0x00000000
        /*01ac*/ 	.short	0x010a
        /*01ae*/ 	.byte	0x3f
	.zero		1


	//   ....[19]....
        /*01b0*/ 	.word	0x0000b430
        /*01b4*/ 	.word	0x00000006
        /*01b8*/ 	.word	0x00000000
        /*01bc*/ 	.short	0x010a
        /*01be*/ 	.byte	0x3f
	.zero		1


	//   ....[20]....
        /*01c0*/ 	.word	0x0000b4c0
        /*01c4*/ 	.word	0x00000007
        /*01c8*/ 	.word	0x00000000
        /*01cc*/ 	.short	0x010a
        /*01ce*/ 	.byte	0x3f
	.zero		1


	//   ....[21]....
        /*01d0*/ 	.word	0x0000b550
        /*01d4*/ 	.word	0x00000005
        /*01d8*/ 	.word	0x00000000
        /*01dc*/ 	.short	0x010a
        /*01de*/ 	.byte	0x3f
	.zero		1


	//   ....[22]....
        /*01e0*/ 	.word	0x0000b5b0
        /*01e4*/ 	.word	0x00000003
        /*01e8*/ 	.word	0x00000000
        /*01ec*/ 	.short	0x010a
        /*01ee*/ 	.byte	0x3f
	.zero		1


	//   ....[23]....
        /*01f0*/ 	.word	0x0000b610
        /*01f4*/ 	.word	0x00000004
        /*01f8*/ 	.word	0x00000000
        /*01fc*/ 	.short	0x010a
        /*01fe*/ 	.byte	0x3f
	.zero		1


	//   ....[24]....
        /*0200*/ 	.word	0x0000b6e0
        /*0204*/ 	.word	0x0000000c
        /*0208*/ 	.word	0x00000020
        /*020c*/ 	.short	0x010a
        /*020e*/ 	.byte	0x3f
	.zero		1


	//   ....[25]....
        /*0210*/ 	.word	0x0000b7b0
        /*0214*/ 	.word	0x00000007
        /*0218*/ 	.word	0x00000000
        /*021c*/ 	.short	0x010a
        /*021e*/ 	.byte	0x3f
	.zero		1


	//   ....[26]....
        /*0220*/ 	.word	0x0000b800
        /*0224*/ 	.word	0x00000006
        /*0228*/ 	.word	0x00000000
        /*022c*/ 	.short	0x010a
        /*022e*/ 	.byte	0x3f
	.zero		1


	//   ....[27]....
        /*0230*/ 	.word	0x0000b850
        /*0234*/ 	.word	0x00000007
        /*0238*/ 	.word	0x00000000
        /*023c*/ 	.short	0x010a
        /*023e*/ 	.byte	0x3f
	.zero		1


	//----- nvinfo : EIATTR_NUM_MBARRIERS
	.align		4
.L_35:
        /*0240*/ 	.byte	0x03, 0x38
        /*0242*/ 	.short	0x000a


	//----- nvinfo : EIATTR_EXIT_INSTR_OFFSETS
	.align		4
        /*0244*/ 	.byte	0x04, 0x1c
        /*0246*/ 	.short	(.L_37 - .L_36)


	//   ....[0]....
.L_36:
        /*0248*/ 	.word	0x000005e0


	//   ....[1]....
        /*024c*/ 	.word	0x00000ea0


	//   ....[2]....
        /*0250*/ 	.word	0x00009f60


	//   ....[3]....
        /*0254*/ 	.word	0x0000a590


	//   ....[4]....
        /*0258*/ 	.word	0x0000b5a0


	//----- nvinfo : EIATTR_MAX_THREADS
	.align		4
.L_37:
        /*025c*/ 	.byte	0x04, 0x05
        /*025e*/ 	.short	(.L_39 - .L_38)
.L_38:
        /*0260*/ 	.word	0x00000180
        /*0264*/ 	.word	0x00000001
        /*0268*/ 	.word	0x00000001


	//----- nvinfo : EIATTR_CRS_STACK_SIZE
	.align		4
.L_39:
        /*026c*/ 	.byte	0x04, 0x1e
        /*026e*/ 	.short	(.L_41 - .L_40)
.L_40:
        /*0270*/ 	.word	0x00000000


	//----- nvinfo : EIATTR_CBANK_PARAM_SIZE
	.align		4
.L_41:
        /*0274*/ 	.byte	0x03, 0x19
        /*0276*/ 	.short	0x0470


	//----- nvinfo : EIATTR_PARAM_CBANK
	.align		4
        /*0278*/ 	.byte	0x04, 0x0a
        /*027a*/ 	.short	(.L_43 - .L_42)
	.align		4
.L_42:
        /*027c*/ 	.word	index@(.nv.constant0._ZN7cutlass13device_kernelINS_4gemm6kernel13GemmUniversalIN4cute5tupleIJiiiiEEENS1_10collective13CollectiveMmaINS1_34MainloopSm90TmaGmmaWarpSpecializedILi4ENS5_IJNS4_1CILi1EEESB_SB_EEENS1_35KernelTmaWarpSpecializedCooperativeEEENS5_IJNSA_ILi128EEENSA_ILi256EEENSA_ILi64EEEEEENS_10bfloat16_tENS5_IJlSB_lEEESJ_SK_NS4_8TiledMMAINS4_8MMA_AtomIJNS4_4SM904GMMA28MMA_64x256x16_F32BF16BF16_SSILNSO_5MajorE0ELSQ_0ELNSO_7ScaleInE1ELSR_1EEEEEENS4_6LayoutINS5_IJNSA_ILi2EEESB_SB_EEENS5_IJSB_NSA_ILi0EEESX_EEEEENS5_IJNS4_10UnderscoreES10_S10_EEEEENS4_13SM90_TMA_LOADENS4_14ComposedLayoutINS4_7SwizzleILi3ELi4ELi3EEENS4_18smem_ptr_flag_bitsILi16EEENSU_INS5_IJNSA_ILi8EEESH_EEENS5_IJSH_SB_EEEEEEEvNS4_8identityES13_S1D_vS1E_EENS_8epilogue10collective6detail29Sm90TmaWarpSpecializedAdapterINS1H_15DefaultEpilogueISJ_SK_SK_NS1G_6thread17LinearCombinationISJ_Li1EffLNS1L_9ScaleType4KindE0ELNS_15FloatRoundStyleE2ESJ_EENS1_15EpilogueDefaultEEEEEvvEEEEvNT_6ParamsE)
        /*0280*/ 	.short	0x0210
        /*0282*/ 	.short	0x0470


	//----- nvinfo : EIATTR_SW_WAR
	.align		4
.L_43:
        /*0284*/ 	.byte	0x04, 0x36
        /*0286*/ 	.short	(.L_45 - .L_44)
.L_44:
        /*0288*/ 	.word	0x00000008
.L_45:


//--------------------- .nv.callgraph             --------------------------
	.section	.nv.callgraph,"",@"SHT_CUDA_CALLGRAPH"
	.align	4
	.sectionentsize	8
	.align		4
        /*0000*/ 	.word	0x00000000
	.align		4
        /*0004*/ 	.word	0xffffffff
	.align		4
        /*0008*/ 	.word	index@(_ZN7cutlass13device_kernelINS_4gemm6kernel13GemmUniversalIN4cute5tupleIJiiiiEEENS1_10collective13CollectiveMmaINS1_34MainloopSm90TmaGmmaWarpSpecializedILi4ENS5_IJNS4_1CILi1EEESB_SB_EEENS1_35KernelTmaWarpSpecializedCooperativeEEENS5_IJNSA_ILi128EEENSA_ILi256EEENSA_ILi64EEEEEENS_10bfloat16_tENS5_IJlSB_lEEESJ_SK_NS4_8TiledMMAINS4_8MMA_AtomIJNS4_4SM904GMMA28MMA_64x256x16_F32BF16BF16_SSILNSO_5MajorE0ELSQ_0ELNSO_7ScaleInE1ELSR_1EEEEEENS4_6LayoutINS5_IJNSA_ILi2EEESB_SB_EEENS5_IJSB_NSA_ILi0EEESX_EEEEENS5_IJNS4_10UnderscoreES10_S10_EEEEENS4_13SM90_TMA_LOADENS4_14ComposedLayoutINS4_7SwizzleILi3ELi4ELi3EEENS4_18smem_ptr_flag_bitsILi16EEENSU_INS5_IJNSA_ILi8EEESH_EEENS5_IJSH_SB_EEEEEEEvNS4_8identityES13_S1D_vS1E_EENS_8epilogue10collective6detail29Sm90TmaWarpSpecializedAdapterINS1H_15DefaultEpilogueISJ_SK_SK_NS1G_6thread17LinearCombinationISJ_Li1EffLNS1L_9ScaleType4KindE0ELNS_15FloatRoundStyleE2ESJ_EENS1_15EpilogueDefaultEEEEEvvEEEEvNT_6ParamsE)
	.align		4
        /*000c*/ 	.word	index@(__assertfail)
	.align		4
        /*0010*/ 	.word	0x00000000
	.align		4
        /*0014*/ 	.word	0xfffffffe
	.align		4
        /*0018*/ 	.word	0x00000000
	.align		4
        /*001c*/ 	.word	0xfffffffd
	.align		4
        /*0020*/ 	.word	0x00000000
	.align		4
        /*0024*/ 	.word	0xfffffffc


//--------------------- .nv.constant4             --------------------------
	.section	.nv.constant4,"a",@progbits
	.align	8
	.align		8
.nv.constant4:
        /*0000*/ 	.dword	__assertfail
	.align		8
        /*0008*/ 	.dword	__unnamed_1
	.align		8
        /*0010*/ 	.dword	_ZN39_INTERNAL_8dd9651b_4_k_cu_dd035be1_29204cuda3std3__45__cpo5beginE
	.align		8
        /*0018*/ 	.dword	_ZN39_INTERNAL_8dd9651b_4_k_cu_dd035be1_29204cuda3std3__45__cpo3endE
	.align		8
        /*0020*/ 	.dword	_ZN39_INTERNAL_8dd9651b_4_k_cu_dd035be1_29204cuda3std3__45__cpo6cbeginE
	.align		8
        /*0028*/ 	.dword	_ZN39_INTERNAL_8dd9651b_4_k_cu_dd035be1_29204cuda3std3__45__cpo4cendE
	.align		8
        /*0030*/ 	.dword	_ZN39_INTERNAL_8dd9651b_4_k_cu_dd035be1_29204cuda3std3__441_GLOBAL__N__8dd9651b_4_k_cu_dd035be1_29206ignoreE
	.align		8
        /*0038*/ 	.dword	_ZN39_INTERNAL_8dd9651b_4_k_cu_dd035be1_29204cuda3std3__419piecewise_constructE
	.align		8
        /*0040*/ 	.dword	_ZN39_INTERNAL_8dd9651b_4_k_cu_dd035be1_29204cuda3std3__48in_placeE
	.align		8
        /*0048*/ 	.dword	_ZN39_INTERNAL_8dd9651b_4_k_cu_dd035be1_29204cuda3std6ranges3__45__cpo4swapE
	.align		8
        /*0050*/ 	.dword	_ZN39_INTERNAL_8dd9651b_4_k_cu_dd035be1_29204cuda3std6ranges3__45__cpo9iter_moveE
	.align		8
        /*0058*/ 	.dword	_ZN39_INTERNAL_8dd9651b_4_k_cu_dd035be1_29204cute7productE
	.align		8
        /*0060*/ 	.dword	_ZN39_INTERNAL_8dd9651b_4_k_cu_dd035be1_29204cute1_E
	.align		8
        /*0068*/ 	.dword	$str$22
	.align		8
        /*0070*/ 	.dword	$str$23


//--------------------- .text._ZN7cutlass13device_kernelINS_4gemm6kernel13GemmUniversalIN4cute5tupleIJiiiiEEENS1_10collective13CollectiveMmaINS1_34MainloopSm90TmaGmmaWarpSpecializedILi4ENS5_IJNS4_1CILi1EEESB_SB_EEENS1_35KernelTmaWarpSpecializedCooperativeEEENS5_IJNSA_ILi128EEENSA_ILi256EEENSA_ILi64EEEEEENS_10bfloat16_tENS5_IJlSB_lEEESJ_SK_NS4_8TiledMMAINS4_8MMA_AtomIJNS4_4SM904GMMA28MMA_64x256x16_F32BF16BF16_SSILNSO_5MajorE0ELSQ_0ELNSO_7ScaleInE1ELSR_1EEEEEENS4_6LayoutINS5_IJNSA_ILi2EEESB_SB_EEENS5_IJSB_NSA_ILi0EEESX_EEEEENS5_IJNS4_10UnderscoreES10_S10_EEEEENS4_13SM90_TMA_LOADENS4_14ComposedLayoutINS4_7SwizzleILi3ELi4ELi3EEENS4_18smem_ptr_flag_bitsILi16EEENSU_INS5_IJNSA_ILi8EEESH_EEENS5_IJSH_SB_EEEEEEEvNS4_8identityES13_S1D_vS1E_EENS_8epilogue10collective6detail29Sm90TmaWarpSpecializedAdapterINS1H_15DefaultEpilogueISJ_SK_SK_NS1G_6thread17LinearCombinationISJ_Li1EffLNS1L_9ScaleType4KindE0ELNS_15FloatRoundStyleE2ESJ_EENS1_15EpilogueDefaultEEEEEvvEEEEvNT_6ParamsE --------------------------
	.section	.text._ZN7cutlass13device_kernelINS_4gemm6kernel13GemmUniversalIN4cute5tupleIJiiiiEEENS1_10collective13CollectiveMmaINS1_34MainloopSm90TmaGmmaWarpSpecializedILi4ENS5_IJNS4_1CILi1EEESB_SB_EEENS1_35KernelTmaWarpSpecializedCooperativeEEENS5_IJNSA_ILi128EEENSA_ILi256EEENSA_ILi64EEEEEENS_10bfloat16_tENS5_IJlSB_lEEESJ_SK_NS4_8TiledMMAINS4_8MMA_AtomIJNS4_4SM904GMMA28MMA_64x256x16_F32BF16BF16_SSILNSO_5MajorE0ELSQ_0ELNSO_7ScaleInE1ELSR_1EEEEEENS4_6LayoutINS5_IJNSA_ILi2EEESB_SB_EEENS5_IJSB_NSA_ILi0EEESX_EEEEENS5_IJNS4_10UnderscoreES10_S10_EEEEENS4_13SM90_TMA_LOADENS4_14ComposedLayoutINS4_7SwizzleILi3ELi4ELi3EEENS4_18smem_ptr_flag_bitsILi16EEENSU_INS5_IJNSA_ILi8EEESH_EEENS5_IJSH_SB_EEEEEEEvNS4_8identityES13_S1D_vS1E_EENS_8epilogue10collective6detail29Sm90TmaWarpSpecializedAdapterINS1H_15DefaultEpilogueISJ_SK_SK_NS1G_6thread17LinearCombinationISJ_Li1EffLNS1L_9ScaleType4KindE0ELNS_15FloatRoundStyleE2ESJ_EENS1_15EpilogueDefaultEEEEEvvEEEEvNT_6ParamsE,"ax",@progbits
	.align	128
.text._ZN7cutlass13device_kernelINS_4gemm6kernel13GemmUniversalIN4cute5tupleIJiiiiEEENS1_10collective13CollectiveMmaINS1_34MainloopSm90TmaGmmaWarpSpecializedILi4ENS5_IJNS4_1CILi1EEESB_SB_EEENS1_35KernelTmaWarpSpecializedCooperativeEEENS5_IJNSA_ILi128EEENSA_ILi256EEENSA_ILi64EEEEEENS_10bfloat16_tENS5_IJlSB_lEEESJ_SK_NS4_8TiledMMAINS4_8MMA_AtomIJNS4_4SM904GMMA28MMA_64x256x16_F32BF16BF16_SSILNSO_5MajorE0ELSQ_0ELNSO_7ScaleInE1ELSR_1EEEEEENS4_6LayoutINS5_IJNSA_ILi2EEESB_SB_EEENS5_IJSB_NSA_ILi0EEESX_EEEEENS5_IJNS4_10UnderscoreES10_S10_EEEEENS4_13SM90_TMA_LOADENS4_14ComposedLayoutINS4_7SwizzleILi3ELi4ELi3EEENS4_18smem_ptr_flag_bitsILi16EEENSU_INS5_IJNSA_ILi8EEESH_EEENS5_IJSH_SB_EEEEEEEvNS4_8identityES13_S1D_vS1E_EENS_8epilogue10collective6detail29Sm90TmaWarpSpecializedAdapterINS1H_15DefaultEpilogueISJ_SK_SK_NS1G_6thread17LinearCombinationISJ_Li1EffLNS1L_9ScaleType4KindE0ELNS_15FloatRoundStyleE2ESJ_EENS1_15EpilogueDefaultEEEEEvvEEEEvNT_6ParamsE:
        .type           _ZN7cutlass13device_kernelINS_4gemm6kernel13GemmUniversalIN4cute5tupleIJiiiiEEENS1_10collective13CollectiveMmaINS1_34MainloopSm90TmaGmmaWarpSpecializedILi4ENS5_IJNS4_1CILi1EEESB_SB_EEENS1_35KernelTmaWarpSpecializedCooperativeEEENS5_IJNSA_ILi128EEENSA_ILi256EEENSA_ILi64EEEEEENS_10bfloat16_tENS5_IJlSB_lEEESJ_SK_NS4_8TiledMMAINS4_8MMA_AtomIJNS4_4SM904GMMA28MMA_64x256x16_F32BF16BF16_SSILNSO_5MajorE0ELSQ_0ELNSO_7ScaleInE1ELSR_1EEEEEENS4_6LayoutINS5_IJNSA_ILi2EEESB_SB_EEENS5_IJSB_NSA_ILi0EEESX_EEEEENS5_IJNS4_10UnderscoreES10_S10_EEEEENS4_13SM90_TMA_LOADENS4_14ComposedLayoutINS4_7SwizzleILi3ELi4ELi3EEENS4_18smem_ptr_flag_bitsILi16EEENSU_INS5_IJNSA_ILi8EEESH_EEENS5_IJSH_SB_EEEEEEEvNS4_8identityES13_S1D_vS1E_EENS_8epilogue10collective6detail29Sm90TmaWarpSpecializedAdapterINS1H_15DefaultEpilogueISJ_SK_SK_NS1G_6thread17LinearCombinationISJ_Li1EffLNS1L_9ScaleType4KindE0ELNS_15FloatRoundStyleE2ESJ_EENS1_15EpilogueDefaultEEEEEvvEEEEvNT_6ParamsE,@function
        .size           _ZN7cutlass13device_kernelINS_4gemm6kernel13GemmUniversalIN4cute5tupleIJiiiiEEENS1_10collective13CollectiveMmaINS1_34MainloopSm90TmaGmmaWarpSpecializedILi4ENS5_IJNS4_1CILi1EEESB_SB_EEENS1_35KernelTmaWarpSpecializedCooperativeEEENS5_IJNSA_ILi128EEENSA_ILi256EEENSA_ILi64EEEEEENS_10bfloat16_tENS5_IJlSB_lEEESJ_SK_NS4_8TiledMMAINS4_8MMA_AtomIJNS4_4SM904GMMA28MMA_64x256x16_F32BF16BF16_SSILNSO_5MajorE0ELSQ_0ELNSO_7ScaleInE1ELSR_1EEEEEENS4_6LayoutINS5_IJNSA_ILi2EEESB_SB_EEENS5_IJSB_NSA_ILi0EEESX_EEEEENS5_IJNS4_10UnderscoreES10_S10_EEEEENS4_13SM90_TMA_LOADENS4_14ComposedLayoutINS4_7SwizzleILi3ELi4ELi3EEENS4_18smem_ptr_flag_bitsILi16EEENSU_INS5_IJNSA_ILi8EEESH_EEENS5_IJSH_SB_EEEEEEEvNS4_8identityES13_S1D_vS1E_EENS_8epilogue10collective6detail29Sm90TmaWarpSpecializedAdapterINS1H_15DefaultEpilogueISJ_SK_SK_NS1G_6thread17LinearCombinationISJ_Li1EffLNS1L_9ScaleType4KindE0ELNS_15FloatRoundStyleE2ESJ_EENS1_15EpilogueDefaultEEEEEvvEEEEvNT_6ParamsE,(.L_x_322 - _ZN7cutlass13device_kernelINS_4gemm6kernel13GemmUniversalIN4cute5tupleIJiiiiEEENS1_10collective13CollectiveMmaINS1_34MainloopSm90TmaGmmaWarpSpecializedILi4ENS5_IJNS4_1CILi1EEESB_SB_EEENS1_35KernelTmaWarpSpecializedCooperativeEEENS5_IJNSA_ILi128EEENSA_ILi256EEENSA_ILi64EEEEEENS_10bfloat16_tENS5_IJlSB_lEEESJ_SK_NS4_8TiledMMAINS4_8MMA_AtomIJNS4_4SM904GMMA28MMA_64x256x16_F32BF16BF16_SSILNSO_5MajorE0ELSQ_0ELNSO_7ScaleInE1ELSR_1EEEEEENS4_6LayoutINS5_IJNSA_ILi2EEESB_SB_EEENS5_IJSB_NSA_ILi0EEESX_EEEEENS5_IJNS4_10UnderscoreES10_S10_EEEEENS4_13SM90_TMA_LOADENS4_14ComposedLayoutINS4_7SwizzleILi3ELi4ELi3EEENS4_18smem_ptr_flag_bitsILi16EEENSU_INS5_IJNSA_ILi8EEESH_EEENS5_IJSH_SB_EEEEEEEvNS4_8identityES13_S1D_vS1E_EENS_8epilogue10collective6detail29Sm90TmaWarpSpecializedAdapterINS1H_15DefaultEpilogueISJ_SK_SK_NS1G_6thread17LinearCombinationISJ_Li1EffLNS1L_9ScaleType4KindE0ELNS_15FloatRoundStyleE2ESJ_EENS1_15EpilogueDefaultEEEEEvvEEEEvNT_6ParamsE)
        .other          _ZN7cutlass13device_kernelINS_4gemm6kernel13GemmUniversalIN4cute5tupleIJiiiiEEENS1_10collective13CollectiveMmaINS1_34MainloopSm90TmaGmmaWarpSpecializedILi4ENS5_IJNS4_1CILi1EEESB_SB_EEENS1_35KernelTmaWarpSpecializedCooperativeEEENS5_IJNSA_ILi128EEENSA_ILi256EEENSA_ILi64EEEEEENS_10bfloat16_tENS5_IJlSB_lEEESJ_SK_NS4_8TiledMMAINS4_8MMA_AtomIJNS4_4SM904GMMA28MMA_64x256x16_F32BF16BF16_SSILNSO_5MajorE0ELSQ_0ELNSO_7ScaleInE1ELSR_1EEEEEENS4_6LayoutINS5_IJNSA_ILi2EEESB_SB_EEENS5_IJSB_NSA_ILi0EEESX_EEEEENS5_IJNS4_10UnderscoreES10_S10_EEEEENS4_13SM90_TMA_LOADENS4_14ComposedLayoutINS4_7SwizzleILi3ELi4ELi3EEENS4_18smem_ptr_flag_bitsILi16EEENSU_INS5_IJNSA_ILi8EEESH_EEENS5_IJSH_SB_EEEEEEEvNS4_8identityES13_S1D_vS1E_EENS_8epilogue10collective6detail29Sm90TmaWarpSpecializedAdapterINS1H_15DefaultEpilogueISJ_SK_SK_NS1G_6thread17LinearCombinationISJ_Li1EffLNS1L_9ScaleType4KindE0ELNS_15FloatRoundStyleE2ESJ_EENS1_15EpilogueDefaultEEEEEvvEEEEvNT_6ParamsE,@"STO_CUDA_ENTRY STV_DEFAULT"
_ZN7cutlass13device_kernelINS_4gemm6kernel13GemmUniversalIN4cute5tupleIJiiiiEEENS1_10collective13CollectiveMmaINS1_34MainloopSm90TmaGmmaWarpSpecializedILi4ENS5_IJNS4_1CILi1EEESB_SB_EEENS1_35KernelTmaWarpSpecializedCooperativeEEENS5_IJNSA_ILi128EEENSA_ILi256EEENSA_ILi64EEEEEENS_10bfloat16_tENS5_IJlSB_lEEESJ_SK_NS4_8TiledMMAINS4_8MMA_AtomIJNS4_4SM904GMMA28MMA_64x256x16_F32BF16BF16_SSILNSO_5MajorE0ELSQ_0ELNSO_7ScaleInE1ELSR_1EEEEEENS4_6LayoutINS5_IJNSA_ILi2EEESB_SB_EEENS5_IJSB_NSA_ILi0EEESX_EEEEENS5_IJNS4_10UnderscoreES10_S10_EEEEENS4_13SM90_TMA_LOADENS4_14ComposedLayoutINS4_7SwizzleILi3ELi4ELi3EEENS4_18smem_ptr_flag_bitsILi16EEENSU_INS5_IJNSA_ILi8EEESH_EEENS5_IJSH_SB_EEEEEEEvNS4_8identityES13_S1D_vS1E_EENS_8epilogue10collective6detail29Sm90TmaWarpSpecializedAdapterINS1H_15DefaultEpilogueISJ_SK_SK_NS1G_6thread17LinearCombinationISJ_Li1EffLNS1L_9ScaleType4KindE0ELNS_15FloatRoundStyleE2ESJ_EENS1_15EpilogueDefaultEEEEEvvEEEEvNT_6ParamsE:
[----:B------:R-:W0:Y:S01]  /*0000*/  LDC R1, c[0x0][0x28] ;  /* 0x00000a00ff017b82 */ /* 0x000e220000000800 */
[----:B------:R-:W1:Y:S01]  /*0010*/  S2R R18, SR_TID.X ;  /* 0x0000000000127919 */ /* 0x000e620000002100 */
[----:B------:R-:W-:Y:S01]  /*0020*/  ELECT P0, URZ, PT ;  /* 0x00000000003f782f */ /* 0x000fe20003800000 */
[----:B------:R-:W-:Y:S01]  /*0030*/  BSSY B0, `(.L_x_0) ;  /* 0x000000f000007945 */ /* 0x000fe20003800000 */
[--C-:B-1----:R-:W-:Y:S02]  /*0040*/  SHF.R.U32.HI R0, RZ, 0x5, R18.reuse ;  /* 0x00000005ff007819 */ /* 0x102fe40000011612 */
[----:B------:R-:W-:-:S03]  /*0050*/  SHF.R.U32.HI R22, RZ, 0x7, R18 ;  /* 0x00000007ff167819 */ /* 0x000fc60000011612 */
[----:B------:R-:W1:Y:S04]  /*0060*/  SHFL.IDX PT, R5, R0, RZ, 0x1f ;  /* 0x00001fff00057589 */ /* 0x000e6800000e0000 */
[----:B------:R2:W3:Y:S01]  /*0070*/  SHFL.IDX PT, R8, R22, RZ, 0x1f ;  /* 0x00001fff16087589 */ /* 0x0004e200000e0000 */
[----:B-1----:R-:W-:-:S13]  /*0080*/  ISETP.NE.OR P0, PT, R5, RZ, !P0 ;  /* 0x000000ff0500720c */ /* 0x002fda0004705670 */
[----:B0-23--:R-:W-:Y:S05]  /*0090*/  @P0 BRA `(.L_x_1) ;  /* 0x0000000000200947 */ /* 0x00dfea0003800000 */
[----:B------:R-:W-:Y:S02]  /*00a0*/  ULDC.64 UR4, c[0x0][0x198] ;  /* 0x0000660000047ab9 */ /* 0x000fe40000000a00 */
[----:B------:R-:W-:Y:S02]  /*00b0*/  UIADD3 UR6, UP0, UR4, 0xf0, URZ ;  /* 0x000000f004067890 */ /* 0x000fe4000ff1e03f */
[----:B------:R-:W-:Y:S02]  /*00c0*/  UIADD3 UR4, UP1, UR4, 0x1f0, URZ ;  /* 0x000001f004047890 */ /* 0x000fe4000ff3e03f */
[----:B------:R-:W-:Y:S02]  /*00d0*/  UIADD3.X UR7, URZ, UR5, URZ, UP0, !UPT ;  /* 0x000000053f077290 */ /* 0x000fe400087fe43f */
[----:B------:R-:W-:-:S07]  /*00e0*/  UIADD3.X UR5, URZ, UR5, URZ, UP1, !UPT ;  /* 0x000000053f057290 */ /* 0x000fce0008ffe43f */
[----:B------:R0:W-:Y:S02]  /*00f0*/  UTMACCTL.PF [UR6] ;  /* 0x00000000060079b9 */ /* 0x0001e40008040000 */
[----:B------:R0:W-:Y:S02]  /*0100*/  UTMACCTL.PF [UR4] ;  /* 0x00000000040079b9 */ /* 0x0001e40008040000 */
[----:B0-----:R-:W-:Y:S01]  /*0110*/  NOP ;  /* 0x0000000000007918 */ /* 0x001fe20000000000 */
.L_x_1:
[----:B------:R-:W-:Y:S05]  /*0120*/  BSYNC B0 ;  /* 0x0000000000007941 */ /* 0x000fea0003800000 */
.L_x_0:
[----:B------:R-:W0:Y:S02]  /*0130*/  SHFL.IDX PT, R2, R0, RZ, 0x1f ;  /* 0x00001fff00027589 */ /* 0x000e2400000e0000 */
[----:B0-----:R-:W-:-:S13]  /*0140*/  ISETP.NE.AND P0, PT, R2, RZ, PT ;  /* 0x000000ff0200720c */ /* 0x001fda0003f05270 */
[----:B------:R-:W-:Y:S05]  /*0150*/  @P0 BRA `(.L_x_2) ;  /* 0x0000000000580947 */ /* 0x000fea0003800000 */
[----:B------:R-:W0:Y:S01]  /*0160*/  S2UR UR8, SR_CgaCtaId ;  /* 0x00000000000879c3 */ /* 0x000e220000008800 */
[----:B------:R-:W-:Y:S01]  /*0170*/  UMOV UR4, 0x400 ;  /* 0x0000040000047882 */ /* 0x000fe20000000000 */
[----:B------:R-:W-:Y:S01]  /*0180*/  UMOV UR5, 0x1 ;  /* 0x0000000100057882 */ /* 0x000fe20000000000 */
[----:B------:R-:W-:Y:S01]  /*0190*/  UMOV UR6, 0x100 ;  /* 0x0000010000067882 */ /* 0x000fe20000000000 */
[----:B------:R-:W-:Y:S01]  /*01a0*/  ELECT P0, URZ, PT ;  /* 0x00000000003f782f */ /* 0x000fe20003800000 */
[----:B------:R-:W-:-:S04]  /*01b0*/  UIADD3 UR6, -UR6, 0x100000, URZ ;  /* 0x0010000006067890 */ /* 0x000fc8000fffe13f */
[----:B------:R-:W-:Y:S02]  /*01c0*/  USHF.L.U32 UR7, UR6, 0xb, URZ ;  /* 0x0000000b06077899 */ /* 0x000fe4000800063f */
[----:B------:R-:W-:Y:S02]  /*01d0*/  USHF.L.U32 UR6, UR6, 0x1, URZ ;  /* 0x0000000106067899 */ /* 0x000fe4000800063f */
[----:B0-----:R-:W-:Y:S02]  /*01e0*/  ULEA UR8, UR8, UR4, 0x18 ;  /* 0x0000000408087291 */ /* 0x001fe4000f8ec03f */
[----:B------:R-:W-:-:S04]  /*01f0*/  UIADD3 UR4, -UR5, 0x100000, URZ ;  /* 0x0010000005047890 */ /* 0x000fc8000fffe13f */
[----:B------:R-:W-:Y:S02]  /*0200*/  USHF.L.U32 UR5, UR4, 0xb, URZ ;  /* 0x0000000b04057899 */ /* 0x000fe4000800063f */
[----:B------:R-:W-:Y:S01]  /*0210*/  USHF.L.U32 UR4, UR4, 0x1, URZ ;  /* 0x0000000104047899 */ /* 0x000fe2000800063f */
[----:B------:R-:W0:Y:S11]  /*0220*/  FENCE.VIEW.ASYNC.S ;  /* 0x00000000000073c6 */ /* 0x000e360000000000 */
[----:B0-----:R0:W1:Y:S01]  /*0230*/  SYNCS.EXCH.64 URZ, [UR8], UR4 ;  /* 0x00000004083f75b2 */ /* 0x0010620008000100 */
[----:B------:R0:W2:Y:S01]  /*0240*/  SYNCS.EXCH.64 URZ, [UR8+0x20], UR6 ;  /* 0x00002006083f75b2 */ /* 0x0000a20008000100 */
[----:B------:R0:W3:Y:S01]  /*0250*/  SYNCS.EXCH.64 URZ, [UR8+0x8], UR4 ;  /* 0x00000804083f75b2 */ /* 0x0000e20008000100 */
[----:B------:R0:W4:Y:S01]  /*0260*/  SYNCS.EXCH.64 URZ, [UR8+0x28], UR6 ;  /* 0x00002806083f75b2 */ /* 0x0001220008000100 */
[----:B------:R0:W0:Y:S01]  /*0270*/  SYNCS.EXCH.64 URZ, [UR8+0x10], UR4 ;  /* 0x00001004083f75b2 */ /* 0x0000220008000100 */
[----:B------:R0:W0:Y:S01]  /*0280*/  SYNCS.EXCH.64 URZ, [UR8+0x30], UR6 ;  /* 0x00003006083f75b2 */ /* 0x0000220008000100 */
[----:B------:R0:W0:Y:S01]  /*0290*/  SYNCS.EXCH.64 URZ, [UR8+0x18], UR4 ;  /* 0x00001804083f75b2 */ /* 0x0000220008000100 */
[----:B------:R0:W0:Y:S01]  /*02a0*/  SYNCS.EXCH.64 URZ, [UR8+0x38], UR6 ;  /* 0x00003806083f75b2 */ /* 0x0000220008000100 */
[----:B------:R-:W-:Y:S01]  /*02b0*/  NOP ;  /* 0x0000000000007918 */ /* 0x000fe20000000000 */
.L_x_2:
[----:B------:R-:W5:Y:S01]  /*02c0*/  SHFL.IDX PT, R0, R0, RZ, 0x1f ;  /* 0x00001fff00007589 */ /* 0x000f6200000e0000 */
[----:B------:R-:W-:Y:S01]  /*02d0*/  ELECT P0, URZ, PT ;  /* 0x00000000003f782f */ /* 0x000fe20003800000 */
[----:B------:R-:W1:Y:S01]  /*02e0*/  LDC R2, c[0x0][0x65c] ;  /* 0x00019700ff027b82 */ /* 0x000e620000000800 */
[----:B------:R-:W-:Y:S01]  /*02f0*/  SHF.R.S32.HI R6, RZ, 0x1f, R5 ;  /* 0x0000001fff067819 */ /* 0x000fe20000011405 */
[----:B------:R-:W2:Y:S01]  /*0300*/  S2R R3, SR_CTAID.Y ;  /* 0x0000000000037919 */ /* 0x000ea20000002600 */
[----:B0-----:R-:W-:Y:S01]  /*0310*/  UMOV UR4, 0x20 ;  /* 0x0000002000047882 */ /* 0x001fe20000000000 */
[----:B------:R-:W-:Y:S01]  /*0320*/  ISETP.NE.AND P2, PT, R8, RZ, PT ;  /* 0x000000ff0800720c */ /* 0x000fe20003f45270 */
[----:B------:R-:W-:Y:S01]  /*0330*/  NOP ;  /* 0x0000000000007918 */ /* 0x000fe20000000000 */
[----:B------:R-:W0:Y:S01]  /*0340*/  S2R R4, SR_CTAID.X ;  /* 0x0000000000047919 */ /* 0x000e220000002500 */
[----:B------:R-:W-:Y:S01]  /*0350*/  LEA.HI R6, R6, R5, RZ, 0x2 ;  /* 0x0000000506067211 */ /* 0x000fe200078f10ff */
[----:B------:R-:W-:Y:S01]  /*0360*/  NOP ;  /* 0x0000000000007918 */ /* 0x000fe20000000000 */
[----:B-----5:R-:W-:-:S02]  /*0370*/  ISETP.NE.OR P0, PT, R0, RZ, !P0 ;  /* 0x000000ff0000720c */ /* 0x020fc40004705670 */
[----:B-1----:R-:W-:-:S04]  /*0380*/  ISETP.NE.AND P3, PT, R2, 0x1, PT ;  /* 0x000000010200780c */ /* 0x002fc80003f65270 */
[----:B------:R-:W-:Y:S02]  /*0390*/  P2R R0, PR, RZ, 0x8 ;  /* 0x00000008ff007803 */ /* 0x000fe40000000000 */
[----:B------:R-:W-:-:S05]  /*03a0*/  LOP3.LUT R0, R6, 0xfffffffc, RZ, 0xc0, !PT ;  /* 0xfffffffc06007812 */ /* 0x000fca00078ec0ff */
[----:B------:R-:W-:Y:S01]  /*03b0*/  VOTEU.ALL UP0, P0 ;  /* 0x00000000003f7886 */ /* 0x000fe20000000000 */
[----:B------:R-:W-:Y:S01]  /*03c0*/  IMAD.IADD R0, R5, 0x1, -R0 ;  /* 0x0000000105007824 */ /* 0x000fe200078e0a00 */
[----:B------:R-:W0:Y:S01]  /*03d0*/  @P3 LDC R17, c[0x0][0x10] ;  /* 0x00000400ff113b82 */ /* 0x000e220000000800 */
[----:B------:R-:W-:Y:S01]  /*03e0*/  VOTEU.ALL UP1, P0 ;  /* 0x00000000003f7886 */ /* 0x000fe20000020000 */
[----:B--2---:R-:W-:Y:S01]  /*03f0*/  @P3 IMAD.MOV.U32 R6, RZ, RZ, R3 ;  /* 0x000000ffff063224 */ /* 0x004fe200078e0003 */
[----:B------:R-:W-:Y:S01]  /*0400*/  @!UP0 UMOV UR6, 0x400 ;  /* 0x0000040000068882 */ /* 0x000fe20000000000 */
[----:B------:R-:W-:-:S04]  /*0410*/  @!UP0 UIADD3 UR4, -UR4, 0x100000, URZ ;  /* 0x0010000004048890 */ /* 0x000fc8000fffe13f */
[----:B------:R-:W-:Y:S02]  /*0420*/  @!UP0 USHF.L.U32 UR5, UR4, 0xb, URZ ;  /* 0x0000000b04058899 */ /* 0x000fe4000800063f */
[----:B------:R-:W-:Y:S01]  /*0430*/  @!UP0 USHF.L.U32 UR4, UR4, 0x1, URZ ;  /* 0x0000000104048899 */ /* 0x000fe2000800063f */
[----:B------:R-:W-:Y:S02]  /*0440*/  @P3 IMAD.MOV.U32 R7, RZ, RZ, RZ ;  /* 0x000000ffff073224 */ /* 0x000fe400078e00ff */
[----:B------:R-:W-:Y:S01]  /*0450*/  IMAD.MOV.U32 R5, RZ, RZ, RZ ;  /* 0x000000ffff057224 */ /* 0x000fe200078e00ff */
[----:B------:R-:W1:Y:S01]  /*0460*/  @!UP0 S2UR UR7, SR_CgaCtaId ;  /* 0x00000000000789c3 */ /* 0x000e620000008800 */
[----:B------:R-:W-:-:S07]  /*0470*/  @P3 IMAD.MOV.U32 R11, RZ, RZ, RZ ;  /* 0x000000ffff0b3224 */ /* 0x000fce00078e00ff */
[----:B------:R-:W2:Y:S01]  /*0480*/  @!P3 LDC R9, c[0x0][0xc] ;  /* 0x00000300ff09bb82 */ /* 0x000ea20000000800 */
[----:B0-----:R-:W-:-:S04]  /*0490*/  @P3 IMAD.WIDE.U32 R16, R4, R17, R6 ;  /* 0x0000001104103225 */ /* 0x001fc800078e0006 */
[----:B------:R-:W-:Y:S01]  /*04a0*/  @P3 IMAD.IADD R17, R17, 0x1, R11 ;  /* 0x0000000111113824 */ /* 0x000fe200078e020b */
[----:B-1----:R-:W-:Y:S01]  /*04b0*/  @!UP0 ULEA UR6, UR7, UR6, 0x18 ;  /* 0x0000000607068291 */ /* 0x002fe2000f8ec03f */
[----:B------:R-:W-:Y:S01]  /*04c0*/  VOTEU.ALL UP0, P0 ;  /* 0x00000000003f7886 */ /* 0x000fe20000000000 */
[----:B------:R-:W-:-:S04]  /*04d0*/  ISETP.NE.AND P0, PT, R0, 0x3, PT ;  /* 0x000000030000780c */ /* 0x000fc80003f05270 */
[----:B------:R-:W-:Y:S01]  /*04e0*/  ISETP.EQ.OR P0, PT, R0, RZ, !P0 ;  /* 0x000000ff0000720c */ /* 0x000fe20004702670 */
[----:B--2---:R-:W-:-:S03]  /*04f0*/  @!P3 IMAD.WIDE.U32 R6, R9, R3, R4 ;  /* 0x000000030906b225 */ /* 0x004fc600078e0004 */
[C---:B------:R-:W-:Y:S01]  /*0500*/  ISETP.EQ.AND P0, PT, R8.reuse, RZ, P0 ;  /* 0x000000ff0800720c */ /* 0x040fe20000702270 */
[----:B------:R-:W-:Y:S01]  /*0510*/  VIADD R8, R8, 0xffffffff ;  /* 0xffffffff08087836 */ /* 0x000fe20000000000 */
[----:B------:R-:W0:Y:S02]  /*0520*/  FENCE.VIEW.ASYNC.S ;  /* 0x00000000000073c6 */ /* 0x000e240000000000 */
[----:B0-----:R0:W3:Y:S01]  /*0530*/  @!UP0 SYNCS.EXCH.64 URZ, [UR6+0x50], UR4 ;  /* 0x00005004063f85b2 */ /* 0x0010e20008000100 */
[----:B------:R-:W-:Y:S01]  /*0540*/  @!P3 IMAD.MOV.U32 R16, RZ, RZ, R6 ;  /* 0x000000ffff10b224 */ /* 0x000fe200078e0006 */
[----:B------:R-:W-:Y:S01]  /*0550*/  SEL R19, RZ, 0x1, !P0 ;  /* 0x00000001ff137807 */ /* 0x000fe20004000000 */
[----:B------:R-:W-:Y:S01]  /*0560*/  @!P3 IMAD.MOV.U32 R17, RZ, RZ, R7 ;  /* 0x000000ffff11b224 */ /* 0x000fe200078e0007 */
[----:B------:R-:W-:-:S04]  /*0570*/  ISETP.GE.U32.AND P1, PT, R8, 0x2, PT ;  /* 0x000000020800780c */ /* 0x000fc80003f26070 */
[----:B------:R-:W-:Y:S01]  /*0580*/  SEL R19, R19, 0x2, P1 ;  /* 0x0000000213137807 */ /* 0x000fe20000800000 */
[----:B------:R0:W3:Y:S01]  /*0590*/  @!UP1 SYNCS.EXCH.64 URZ, [UR6+0x58], UR4 ;  /* 0x00005804063f95b2 */ /* 0x0000e20008000100 */
[----:B------:R-:W-:Y:S01]  /*05a0*/  NOP ;  /* 0x0000000000007918 */ /* 0x000fe20000000000 */
[----:B---34-:R-:W-:Y:S06]  /*05b0*/  BAR.SYNC.DEFER_BLOCKING 0x0 ;  /* 0x0000000000007b1d */ /* 0x018fec0000010000 */
[----:B------:R-:W-:Y:S05]  /*05c0*/  @!P2 BRA `(.L_x_3) ;  /* 0x000000980068a947 */ /* 0x000fea0003800000 */
[----:B------:R-:W-:-:S13]  /*05d0*/  ISETP.GT.U32.AND P0, PT, R8, 0x1, PT ;  /* 0x000000010800780c */ /* 0x000fda0003f04070 */
[----:B0-----:R-:W-:Y:S05]  /*05e0*/  @P0 EXIT ;  /* 0x000000000000094d */ /* 0x001fea0003800000 */
[----:B------:R-:W-:Y:S01]  /*05f0*/  ULDC.64 UR4, c[0x0][0x650] ;  /* 0x0001940000047ab9 */ /* 0x000fe20000000a00 */
[----:B------:R-:W-:Y:S01]  /*0600*/  PRMT R0, RZ, 0x7610, R0 ;  /* 0x00007610ff007816 */ /* 0x000fe20000000000 */
[----:B------:R-:W-:Y:S01]  /*0610*/  IMAD.MOV.U32 R153, RZ, RZ, -0x1 ;  /* 0xffffffffff997424 */ /* 0x000fe200078e00ff */
[----:B------:R-:W-:Y:S01]  /*0620*/  ISETP.GE.U32.AND P0, PT, R16, UR4, PT ;  /* 0x0000000410007c0c */ /* 0x000fe2000bf06070 */
[----:B------:R-:W-:Y:S02]  /*0630*/  IMAD.MOV.U32 R152, RZ, RZ, -0x1 ;  /* 0xffffffffff987424 */ /* 0x000fe400078e00ff */
[----:B------:R-:W-:Y:S01]  /*0640*/  IMAD.MOV.U32 R23, RZ, RZ, -0x1 ;  /* 0xffffffffff177424 */ /* 0x000fe200078e00ff */
[----:B------:R-:W-:-:S13]  /*0650*/  ISETP.GE.U32.AND.EX P0, PT, R17, UR5, PT, P0 ;  /* 0x0000000511007c0c */ /* 0x000fda000bf06100 */
[----:B------:R-:W-:Y:S05]  /*0660*/  @P0 BRA `(.L_x_4) ;  /* 0x0000000400540947 */ /* 0x000fea0003800000 */
[----:B------:R-:W0:Y:S01]  /*0670*/  LDC.64 R14, c[0x0][0x628] ;  /* 0x00018a00ff0e7b82 */ /* 0x000e220000000a00 */
[----:B------:R-:W-:Y:S02]  /*0680*/  IMAD.MOV.U32 R6, RZ, RZ, R16 ;  /* 0x000000ffff067224 */ /* 0x000fe400078e0010 */
[----:B------:R-:W-:-:S05]  /*0690*/  IMAD.MOV.U32 R7, RZ, RZ, R17 ;  /* 0x000000ffff077224 */ /* 0x000fca00078e0011 */
[----:B------:R-:W1:Y:S08]  /*06a0*/  LDC R0, c[0x0][0x630] ;  /* 0x00018c00ff007b82 */ /* 0x000e700000000800 */
[----:B------:R-:W2:Y:S01]  /*06b0*/  LDC.64 R20, c[0x0][0x620] ;  /* 0x00018800ff147b82 */ /* 0x000ea20000000a00 */
[----:B0-----:R-:W-:-:S04]  /*06c0*/  ISETP.NE.U32.AND P0, PT, R14, RZ, PT ;  /* 0x000000ff0e00720c */ /* 0x001fc80003f05070 */
[----:B------:R-:W-:-:S13]  /*06d0*/  ISETP.NE.AND.EX P0, PT, R15, RZ, PT, P0 ;  /* 0x000000ff0f00720c */ /* 0x000fda0003f05300 */
[----:B-12---:R-:W-:Y:S05]  /*06e0*/  @!P0 BRA `(.L_x_5) ;  /* 0x0000000000288947 */ /* 0x006fea0003800000 */
[----:B------:R-:W0:Y:S02]  /*06f0*/  LDC R11, c[0x0][0x634] ;  /* 0x00018d00ff0b7b82 */ /* 0x000e240000000800 */
[----:B0-----:R-:W-:-:S05]  /*0700*/  IADD3 R11, P0, R16, R11, RZ ;  /* 0x0000000b100b7210 */ /* 0x001fca0007f1e0ff */
[----:B------:R-:W-:-:S04]  /*0710*/  IMAD.X R13, RZ, RZ, R17, P0 ;  /* 0x000000ffff0d7224 */ /* 0x000fc800000e0611 */
[----:B------:R-:W-:-:S04]  /*0720*/  IMAD.WIDE.U32 R6, R13, R14, RZ ;  /* 0x0000000e0d067225 */ /* 0x000fc800078e00ff */
[----:B------:R-:W-:-:S04]  /*0730*/  IMAD.WIDE.U32 R8, P0, R11, R15, R6 ;  /* 0x0000000f0b087225 */ /* 0x000fc80007800006 */
[----:B------:R-:W-:-:S04]  /*0740*/  IMAD.WIDE.U32 R6, R11, R14, RZ ;  /* 0x0000000e0b067225 */ /* 0x000fc800078e00ff */
[----:B------:R-:W-:Y:S01]  /*0750*/  IMAD.X R11, RZ, RZ, RZ, P0 ;  /* 0x000000ffff0b7224 */ /* 0x000fe200000e06ff */
[----:B------:R-:W-:Y:S01]  /*0760*/  IADD3 RZ, P0, R7, R8, RZ ;  /* 0x0000000807ff7210 */ /* 0x000fe20007f1e0ff */
[----:B------:R-:W-:-:S04]  /*0770*/  IMAD.MOV.U32 R10, RZ, RZ, R9 ;  /* 0x000000ffff0a7224 */ /* 0x000fc800078e0009 */
[----:B------:R-:W-:-:S08]  /*0780*/  IMAD.WIDE.U32.X R6, R13, R15, R10, P0 ;  /* 0x0000000f0d067225 */ /* 0x000fd000000e040a */
.L_x_5:
[-CC-:B------:R-:W-:Y:S01]  /*0790*/  SHF.R.U64 R23, R6, R0.reuse, R7.reuse ;  /* 0x0000000006177219 */ /* 0x180fe20000001207 */
[----:B------:R-:W0:Y:S01]  /*07a0*/  LDC R10, c[0x0][0x618] ;  /* 0x00018600ff0a7b82 */ /* 0x000e220000000800 */
[----:B------:R-:W-:Y:S01]  /*07b0*/  SHF.R.U32.HI R5, RZ, R0, R7 ;  /* 0x00000000ff057219 */ /* 0x000fe20000011607 */
[----:B------:R-:W-:Y:S01]  /*07c0*/  ULDC UR4, c[0x0][0x150] ;  /* 0x0000540000047ab9 */ /* 0x000fe20000000800 */
[----:B------:R-:W-:Y:S02]  /*07d0*/  IADD3 R9, P0, RZ, -R23, RZ ;  /* 0x80000017ff097210 */ /* 0x000fe40007f1e0ff */
[----:B------:R-:W-:-:S03]  /*07e0*/  I2FP.F32.U32 R0, R4 ;  /* 0x0000000400007245 */ /* 0x000fc60000201000 */
[----:B------:R-:W1:Y:S01]  /*07f0*/  LDC.64 R28, c[0x0][0x640] ;  /* 0x00019000ff1c7b82 */ /* 0x000e620000000a00 */
[----:B------:R-:W-:Y:S02]  /*0800*/  IMAD.X R11, RZ, RZ, ~R5, P0 ;  /* 0x000000ffff0b7224 */ /* 0x000fe400000e0e05 */
[----:B------:R-:W-:Y:S01]  /*0810*/  FMUL R0, R0, UR4 ;  /* 0x0000000400007c20 */ /* 0x000fe20008400000 */
[----:B------:R-:W-:Y:S01]  /*0820*/  IMAD.WIDE.U32 R6, R9, R20, R16 ;  /* 0x0000001409067225 */ /* 0x000fe200078e0010 */
[----:B------:R-:W-:-:S03]  /*0830*/  ULDC UR4, c[0x0][0x154] ;  /* 0x0000550000047ab9 */ /* 0x000fc60000000800 */
[----:B------:R-:W-:Y:S01]  /*0840*/  IMAD R8, R11, R20, RZ ;  /* 0x000000140b087224 */ /* 0x000fe200078e02ff */
[----:B------:R-:W2:Y:S01]  /*0850*/  LDC R5, c[0x0][0x144] ;  /* 0x00005100ff057b82 */ /* 0x000ea20000000800 */
[----:B------:R-:W3:Y:S02]  /*0860*/  F2I.U32.TRUNC.NTZ R0, R0 ;  /* 0x0000000000007305 */ /* 0x000ee4000020f000 */
[----:B------:R-:W-:-:S04]  /*0870*/  IMAD R9, R9, R21, R8 ;  /* 0x0000001509097224 */ /* 0x000fc800078e0208 */
[----:B------:R-:W-:Y:S01]  /*0880*/  IMAD.IADD R7, R7, 0x1, R9 ;  /* 0x0000000107077824 */ /* 0x000fe200078e0209 */
[----:B------:R-:W4:Y:S01]  /*0890*/  LDC R12, c[0x0][0x608] ;  /* 0x00018200ff0c7b82 */ /* 0x000f220000000800 */
[----:B------:R-:W-:-:S03]  /*08a0*/  IMAD.MOV.U32 R9, RZ, RZ, -0x1 ;  /* 0xffffffffff097424 */ /* 0x000fc600078e00ff */
[-CC-:B0-----:R-:W-:Y:S02]  /*08b0*/  SHF.R.U64 R20, R6, R10.reuse, R7.reuse ;  /* 0x0000000a06147219 */ /* 0x181fe40000001207 */
[----:B------:R-:W-:Y:S02]  /*08c0*/  I2FP.F32.U32 R6, R3 ;  /* 0x0000000300067245 */ /* 0x000fe40000201000 */
[----:B------:R-:W0:Y:S01]  /*08d0*/  LDC R26, c[0x0][0x658] ;  /* 0x00019600ff1a7b82 */ /* 0x000e220000000800 */
[----:B-1----:R-:W-:Y:S01]  /*08e0*/  ISETP.NE.U32.AND P0, PT, R28, RZ, PT ;  /* 0x000000ff1c00720c */ /* 0x002fe20003f05070 */
[----:B---3--:R-:W-:Y:S01]  /*08f0*/  IMAD.MOV R8, RZ, RZ, -R0 ;  /* 0x000000ffff087224 */ /* 0x008fe200078e0a00 */
[----:B------:R-:W-:Y:S01]  /*0900*/  SHF.R.U32.HI R7, RZ, R10, R7 ;  /* 0x0000000aff077219 */ /* 0x000fe20000011607 */
[----:B------:R-:W-:Y:S01]  /*0910*/  FMUL R6, R6, UR4 ;  /* 0x0000000406067c20 */ /* 0x000fe20008400000 */
[----:B------:R-:W-:-:S03]  /*0920*/  ISETP.NE.AND.EX P0, PT, R29, RZ, PT, P0 ;  /* 0x000000ff1d00720c */ /* 0x000fc60003f05300 */
[----:B------:R-:W1:Y:S01]  /*0930*/  LDC R14, c[0x0][0x148] ;  /* 0x00005200ff0e7b82 */ /* 0x000e620000000800 */
[----:B--2---:R-:W-:-:S07]  /*0940*/  IMAD R0, R5, R8, R4 ;  /* 0x0000000805007224 */ /* 0x004fce00078e0204 */
[----:B------:R-:W2:Y:S01]  /*0950*/  LDC R24, c[0x0][0x600] ;  /* 0x00018000ff187b82 */ /* 0x000ea20000000800 */
[-CC-:B----4-:R-:W-:Y:S02]  /*0960*/  SHF.R.U64 R30, R20, R12.reuse, R7.reuse ;  /* 0x0000000c141e7219 */ /* 0x190fe40000001207 */
[----:B------:R-:W-:Y:S01]  /*0970*/  SHF.R.U32.HI R5, RZ, R12, R7 ;  /* 0x0000000cff057219 */ /* 0x000fe20000011607 */
[----:B------:R-:W-:Y:S01]  /*0980*/  IMAD.MOV.U32 R7, RZ, RZ, 0x1 ;  /* 0x00000001ff077424 */ /* 0x000fe200078e00ff */
[----:B------:R3:W4:Y:S03]  /*0990*/  F2I.U32.TRUNC.NTZ R12, R6 ;  /* 0x00000006000c7305 */ /* 0x000726000020f000 */
[----:B------:R-:W1:Y:S01]  /*09a0*/  LDC R15, c[0x0][0x648] ;  /* 0x00019200ff0f7b82 */ /* 0x000e620000000800 */
[-C--:B0-----:R-:W-:Y:S02]  /*09b0*/  SHF.L.U32 R4, R9, R26.reuse, RZ ;  /* 0x0000001a09047219 */ /* 0x081fe400000006ff */
[----:B------:R-:W-:-:S02]  /*09c0*/  SHF.R.U64 R32, R30, R26, R5 ;  /* 0x0000001a1e207219 */ /* 0x000fc40000001205 */
[----:B------:R-:W-:Y:S02]  /*09d0*/  LOP3.LUT R11, RZ, R4, RZ, 0x33, !PT ;  /* 0x00000004ff0b7212 */ /* 0x000fe400078e33ff */
[-C--:B------:R-:W-:Y:S01]  /*09e0*/  SHF.R.U32.HI R5, RZ, R26.reuse, R5 ;  /* 0x0000001aff057219 */ /* 0x080fe20000011605 */
[----:B------:R-:W0:Y:S01]  /*09f0*/  LDC R21, c[0x0][0x638] ;  /* 0x00018e00ff157b82 */ /* 0x000e220000000800 */
[----:B------:R-:W-:Y:S01]  /*0a00*/  SHF.L.U32 R10, R7, R26, RZ ;  /* 0x0000001a070a7219 */ /* 0x000fe200000006ff */
[----:B------:R-:W-:-:S06]  /*0a10*/  IMAD.MOV.U32 R4, RZ, RZ, R32 ;  /* 0x000000ffff047224 */ /* 0x000fcc00078e0020 */
[----:B------:R-:W0:Y:S01]  /*0a20*/  LDC R153, c[0x0][0x610] ;  /* 0x00018400ff997b82 */ /* 0x000e220000000800 */
[----:B---34-:R-:W-:Y:S05]  /*0a30*/  @!P0 BRA `(.L_x_6) ;  /* 0x0000000000288947 */ /* 0x018fea0003800000 */
[----:B------:R-:W3:Y:S02]  /*0a40*/  LDC R9, c[0x0][0x64c] ;  /* 0x00019300ff097b82 */ /* 0x000ee40000000800 */
[----:B---3--:R-:W-:-:S05]  /*0a50*/  IADD3 R9, P0, R32, R9, RZ ;  /* 0x0000000920097210 */ /* 0x008fca0007f1e0ff */
        /* <DEDUP_REMOVED lines=8> */
.L_x_6:
[----:B-1----:R-:W-:Y:S01]  /*0ae0*/  SHF.R.U64 R4, R4, R15, R5 ;  /* 0x0000000f04047219 */ /* 0x002fe20000001205 */
[----:B--2---:R-:W-:Y:S01]  /*0af0*/  VIADD R5, R24, 0xffffffff ;  /* 0xffffffff18057836 */ /* 0x004fe20000000000 */
[----:B------:R-:W-:Y:S01]  /*0b00*/  LOP3.LUT R11, R30, R11, RZ, 0xc0, !PT ;  /* 0x0000000b1e0b7212 */ /* 0x000fe200078ec0ff */
[----:B------:R-:W-:Y:S02]  /*0b10*/  IMAD.MOV R12, RZ, RZ, -R12 ;  /* 0x000000ffff0c7224 */ /* 0x000fe400078e0a0c */
[----:B------:R-:W-:Y:S02]  /*0b20*/  IMAD.MOV R6, RZ, RZ, -R4 ;  /* 0x000000ffff067224 */ /* 0x000fe400078e0a04 */
[----:B------:R-:W-:Y:S01]  /*0b30*/  IMAD R11, R10, R4, R11 ;  /* 0x000000040a0b7224 */ /* 0x000fe200078e020b */
[----:B------:R-:W-:Y:S01]  /*0b40*/  LOP3.LUT R4, R20, R5, RZ, 0xc0, !PT ;  /* 0x0000000514047212 */ /* 0x000fe200078ec0ff */
[----:B------:R-:W-:Y:S02]  /*0b50*/  @P3 IMAD R0, R14, R12, R3 ;  /* 0x0000000c0e003224 */ /* 0x000fe400078e0203 */
[----:B0-----:R-:W-:-:S02]  /*0b60*/  IMAD R3, R6, R21, R32 ;  /* 0x0000001506037224 */ /* 0x001fc400078e0220 */
[----:B------:R-:W-:Y:S02]  /*0b70*/  IMAD R153, R11, R153, R0 ;  /* 0x000000990b997224 */ /* 0x000fe400078e0200 */
[----:B------:R-:W-:Y:S02]  /*0b80*/  IMAD R4, R3, R24, R4 ;  /* 0x0000001803047224 */ /* 0x000fe400078e0204 */
[----:B------:R-:W-:-:S03]  /*0b90*/  IMAD.MOV.U32 R0, RZ, RZ, 0x1 ;  /* 0x00000001ff007424 */ /* 0x000fc600078e00ff */
[----:B------:R-:W-:Y:S02]  /*0ba0*/  SEL R152, R4, R153, !P3 ;  /* 0x0000009904987207 */ /* 0x000fe40005800000 */
[----:B------:R-:W-:-:S07]  /*0bb0*/  SEL R153, R153, R4, !P3 ;  /* 0x0000000499997207 */ /* 0x000fce0005800000 */
.L_x_4:
[----:B------:R-:W-:-:S08]  /*0bc0*/  NOP ;  /* 0x0000000000007918 */ /* 0x000fd00000000000 */
[----:B------:R-:W0:Y:S02]  /*0bd0*/  USETMAXREG.TRY_ALLOC.CTAPOOL UP0, 0xe8 ;  /* 0x000000e8000079c8 */ /* 0x000e240008000600 */
[----:B0-----:R-:W-:-:S13]  /*0be0*/  PLOP3.LUT P0, PT, PT, PT, UP0, 0x80, 0x0 ;  /* 0x000000000000781c */ /* 0x001fda0003f0f008 */
[----:B------:R-:W-:Y:S05]  /*0bf0*/  @!P0 BRA `(.L_x_4) ;  /* 0xfffffffc00f08947 */ /* 0x000fea000383ffff */
[----:B------:R-:W-:Y:S01]  /*0c00*/  ULDC.64 UR4, c[0x0][0x598] ;  /* 0x0001660000047ab9 */ /* 0x000fe20000000a00 */
[----:B------:R-:W-:Y:S01]  /*0c10*/  ULDC.64 UR36, c[0x0][0x208] ;  /* 0x0000820000247ab9 */ /* 0x000fe20000000a00 */
[----:B------:R-:W-:-:S04]  /*0c20*/  ISETP.NE.U32.AND P0, PT, RZ, UR4, PT ;  /* 0x00000004ff007c0c */ /* 0x000fc8000bf05070 */
[----:B------:R-:W-:-:S13]  /*0c30*/  ISETP.NE.AND.EX P0, PT, RZ, UR5, PT, P0 ;  /* 0x00000005ff007c0c */ /* 0x000fda000bf05300 */
[----:B------:R-:W-:Y:S05]  /*0c40*/  @!P0 BRA `(.L_x_7) ;  /* 0x00000000001c8947 */ /* 0x000fea0003800000 */
[----:B------:R-:W0:Y:S02]  /*0c50*/  LDC.64 R4, c[0x0][0x598] ;  /* 0x00016600ff047b82 */ /* 0x000e240000000a00 */
[----:B0-----:R-:W2:Y:S02]  /*0c60*/  LDG.E.64 R4, desc[UR36][R4.64] ;  /* 0x0000002404047981 */ /* 0x001ea4000c1e1b00 */
[----:B--2---:R-:W-:-:S04]  /*0c70*/  ISETP.NE.U32.AND P0, PT, R4, RZ, PT ;  /* 0x000000ff0400720c */ /* 0x004fc80003f05070 */
[----:B------:R-:W-:-:S13]  /*0c80*/  ISETP.NE.AND.EX P0, PT, R5, RZ, PT, P0 ;  /* 0x000000ff0500720c */ /* 0x000fda0003f05300 */
[----:B------:R-:W-:Y:S05]  /*0c90*/  @!P0 BRA `(.L_x_7) ;  /* 0x0000000000088947 */ /* 0x000fea0003800000 */
[----:B------:R0:W5:Y:S01]  /*0ca0*/  LD.E R154, desc[UR36][R4.64] ;  /* 0x00000024049a7980 */ /* 0x000162000c101900 */
[----:B------:R-:W-:Y:S05]  /*0cb0*/  BRA `(.L_x_8) ;  /* 0x0000000000247947 */ /* 0x000fea0003800000 */
.L_x_7:
[----:B------:R-:W-:Y:S02]  /*0cc0*/  ULDC.64 UR4, c[0x0][0x588] ;  /* 0x0001620000047ab9 */ /* 0x000fe40000000a00 */
[----:B------:R-:W-:-:S04]  /*0cd0*/  ISETP.NE.U32.AND P0, PT, RZ, UR4, PT ;  /* 0x00000004ff007c0c */ /* 0x000fc8000bf05070 */
[----:B------:R-:W-:-:S13]  /*0ce0*/  ISETP.NE.AND.EX P0, PT, RZ, UR5, PT, P0 ;  /* 0x00000005ff007c0c */ /* 0x000fda000bf05300 */
[----:B------:R-:W-:Y:S05]  /*0cf0*/  @!P0 BRA `(.L_x_9) ;  /* 0x00000000000c8947 */ /* 0x000fea0003800000 */
[----:B------:R-:W0:Y:S02]  /*0d00*/  LDC.64 R154, c[0x0][0x588] ;  /* 0x00016200ff9a7b82 */ /* 0x000e240000000a00 */
[----:B0-----:R1:W5:Y:S01]  /*0d10*/  LDG.E R154, desc[UR36][R154.64] ;  /* 0x000000249a9a7981 */ /* 0x001362000c1e1900 */
[----:B------:R-:W-:Y:S05]  /*0d20*/  BRA `(.L_x_8) ;  /* 0x0000000000087947 */ /* 0x000fea0003800000 */
.L_x_9:
[----:B------:R-:W-:Y:S02]  /*0d30*/  ULDC UR4, c[0x0][0x580] ;  /* 0x0001600000047ab9 */ /* 0x000fe40000000800 */
[----:B------:R-:W-:-:S07]  /*0d40*/  IMAD.U32 R154, RZ, RZ, UR4 ;  /* 0x00000004ff9a7e24 */ /* 0x000fce000f8e00ff */
.L_x_8:
[----:B------:R-:W-:Y:S02]  /*0d50*/  ULDC.64 UR4, c[0x0][0x5a0] ;  /* 0x0001680000047ab9 */ /* 0x000fe40000000a00 */
[----:B------:R-:W-:-:S04]  /*0d60*/  ISETP.NE.U32.AND P0, PT, RZ, UR4, PT ;  /* 0x00000004ff007c0c */ /* 0x000fc8000bf05070 */
[----:B------:R-:W-:-:S13]  /*0d70*/  ISETP.NE.AND.EX P0, PT, RZ, UR5, PT, P0 ;  /* 0x00000005ff007c0c */ /* 0x000fda000bf05300 */
[----:B------:R-:W-:Y:S05]  /*0d80*/  @!P0 BRA `(.L_x_10) ;  /* 0x00000000001c8947 */ /* 0x000fea0003800000 */
[----:B0-----:R-:W0:Y:S02]  /*0d90*/  LDC.64 R4, c[0x0][0x5a0] ;  /* 0x00016800ff047b82 */ /* 0x001e240000000a00 */
[----:B0-----:R-:W2:Y:S02]  /*0da0*/  LDG.E.64 R4, desc[UR36][R4.64] ;  /* 0x0000002404047981 */ /* 0x001ea4000c1e1b00 */
[----:B--2---:R-:W-:-:S04]  /*0db0*/  ISETP.NE.U32.AND P0, PT, R4, RZ, PT ;  /* 0x000000ff0400720c */ /* 0x004fc80003f05070 */
[----:B------:R-:W-:-:S13]  /*0dc0*/  ISETP.NE.AND.EX P0, PT, R5, RZ, PT, P0 ;  /* 0x000000ff0500720c */ /* 0x000fda0003f05300 */
[----:B------:R-:W-:Y:S05]  /*0dd0*/  @!P0 BRA `(.L_x_10) ;  /* 0x0000000000088947 */ /* 0x000fea0003800000 */
[----:B-1----:R0:W5:Y:S01]  /*0de0*/  LD.E R155, desc[UR36][R4.64] ;  /* 0x00000024049b7980 */ /* 0x002162000c101900 */
[----:B------:R-:W-:Y:S05]  /*0df0*/  BRA `(.L_x_11) ;  /* 0x0000000000247947 */ /* 0x000fea0003800000 */
.L_x_10:
[----:B------:R-:W-:Y:S02]  /*0e00*/  ULDC.64 UR4, c[0x0][0x590] ;  /* 0x0001640000047ab9 */ /* 0x000fe40000000a00 */
[----:B------:R-:W-:-:S04]  /*0e10*/  ISETP.NE.U32.AND P0, PT, RZ, UR4, PT ;  /* 0x00000004ff007c0c */ /* 0x000fc8000bf05070 */
[----:B------:R-:W-:-:S13]  /*0e20*/  ISETP.NE.AND.EX P0, PT, RZ, UR5, PT, P0 ;  /* 0x00000005ff007c0c */ /* 0x000fda000bf05300 */
[----:B------:R-:W-:Y:S05]  /*0e30*/  @!P0 BRA `(.L_x_12) ;  /* 0x00000000000c8947 */ /* 0x000fea0003800000 */
[----:B0-----:R-:W1:Y:S02]  /*0e40*/  LDC.64 R4, c[0x0][0x590] ;  /* 0x00016400ff047b82 */ /* 0x001e640000000a00 */
[----:B-1----:R1:W5:Y:S01]  /*0e50*/  LDG.E R155, desc[UR36][R4.64] ;  /* 0x00000024049b7981 */ /* 0x002362000c1e1900 */
[----:B------:R-:W-:Y:S05]  /*0e60*/  BRA `(.L_x_11) ;  /* 0x0000000000087947 */ /* 0x000fea0003800000 */
.L_x_12:
[----:B------:R-:W-:Y:S02]  /*0e70*/  ULDC UR4, c[0x0][0x584] ;  /* 0x0001610000047ab9 */ /* 0x000fe40000000800 */
[----:B-1----:R-:W-:-:S07]  /*0e80*/  IMAD.U32 R155, RZ, RZ, UR4 ;  /* 0x00000004ff9b7e24 */ /* 0x002fce000f8e00ff */
.L_x_11:
[----:B------:R-:W-:-:S13]  /*0e90*/  LOP3.LUT P0, RZ, R0, 0xff, RZ, 0xc0, !PT ;  /* 0x000000ff00ff7812 */ /* 0x000fda000780c0ff */
[----:B------:R-:W-:Y:S05]  /*0ea0*/  @!P0 EXIT ;  /* 0x000000000000894d */ /* 0x000fea0003800000 */
[----:B------:R-:W-:Y:S01]  /*0eb0*/  ULDC UR4, c[0x0][0x28c] ;  /* 0x0000a30000047ab9 */ /* 0x000fe20000000800 */
[----:B------:R-:W-:Y:S01]  /*0ec0*/  LOP3.LUT R158, R19, 0x1, RZ, 0xfc, !PT ;  /* 0x00000001139e7812 */ /* 0x000fe200078efcff */
[----:B------:R-:W-:Y:S01]  /*0ed0*/  UIADD3 UR4, UR4, 0x3f, URZ ;  /* 0x0000003f04047890 */ /* 0x000fe2000fffe03f */
[----:B------:R-:W-:Y:S01]  /*0ee0*/  UMOV UR38, URZ ;  /* 0x0000003f00267c82 */ /* 0x000fe20008000000 */
[----:B------:R-:W-:Y:S02]  /*0ef0*/  UMOV UR39, URZ ;  /* 0x0000003f00277c82 */ /* 0x000fe40008000000 */
[----:B------:R-:W-:-:S04]  /*0f00*/  USHF.R.S32.HI UR5, URZ, 0x1f, UR4 ;  /* 0x0000001f3f057899 */ /* 0x000fc80008011404 */
[----:B------:R-:W-:-:S04]  /*0f10*/  ULEA.HI UR5, UR5, UR4, URZ, 0x6 ;  /* 0x0000000405057291 */ /* 0x000fc8000f8f303f */
[----:B------:R-:W-:-:S12]  /*0f20*/  USHF.R.S32.HI UR40, URZ, 0x6, UR5 ;  /* 0x000000063f287899 */ /* 0x000fd80008011405 */
.L_x_286:
[----:B------:R-:W-:Y:S01]  /*0f30*/  LOP3.LUT R0, R18, 0x80, RZ, 0xc0, !PT ;  /* 0x0000008012007812 */ /* 0x000fe200078ec0ff */
[----:B--2---:R-:W2:Y:S01]  /*0f40*/  S2UR UR7, SR_CgaCtaId ;  /* 0x00000000000779c3 */ /* 0x004ea20000008800 */
[----:B------:R-:W-:Y:S02]  /*0f50*/  UMOV UR6, 0x400 ;  /* 0x0000040000067882 */ /* 0x000fe40000000000 */
[----:B------:R-:W-:-:S06]  /*0f60*/  SHF.R.U32.HI R0, RZ, 0x7, R0 ;  /* 0x00000007ff007819 */ /* 0x000fcc0000011600 */
[----:B---3--:R-:W3:Y:S01]  /*0f70*/  SHFL.IDX PT, R0, R0, RZ, 0x1f ;  /* 0x00001fff00007589 */ /* 0x008ee200000e0000 */
[----:B--2---:R-:W-:Y:S01]  /*0f80*/  ULEA UR42, UR7, UR6, 0x18 ;  /* 0x00000006072a7291 */ /* 0x004fe2000f8ec03f */
[----:B---3--:R-:W-:-:S13]  /*0f90*/  R2UR UR4, R0 ;  /* 0x00000000000472ca */ /* 0x008fda00000e0000 */
[----:B------:R-:W-:-:S04]  /*0fa0*/  ULEA.HI UR5, UR4, UR4, URZ, 0x1 ;  /* 0x0000000404057291 */ /* 0x000fc8000f8f083f */
[----:B------:R-:W-:-:S04]  /*0fb0*/  ULOP3.LUT UR5, UR5, 0x7fffe, URZ, 0xc0, !UPT ;  /* 0x0007fffe05057892 */ /* 0x000fc8000f8ec03f */
[----:B------:R-:W-:-:S03]  /*0fc0*/  UIADD3 UR5, UR4, -UR5, URZ ;  /* 0x8000000504057290 */ /* 0x000fc6000fffe03f */
[----:B------:R-:W-:Y:S01]  /*0fd0*/  ULDC UR4, c[0x0][0x28c] ;  /* 0x0000a30000047ab9 */ /* 0x000fe20000000800 */
[----:B------:R-:W-:Y:S01]  /*0fe0*/  ULEA UR5, UR5, UR42, 0xd ;  /* 0x0000002a05057291 */ /* 0x000fe2000f8e683f */
[----:B------:R-:W-:-:S03]  /*0ff0*/  ISETP.LT.AND P0, PT, RZ, UR4, PT ;  /* 0x00000004ff007c0c */ /* 0x000fc6000bf01270 */
[----:B------:R-:W-:-:S04]  /*1000*/  UIADD3 UR5, UR5, 0x100, URZ ;  /* 0x0000010005057890 */ /* 0x000fc8000fffe03f */
[----:B------:R-:W-:-:S04]  /*1010*/  USHF.R.U32.HI UR5, URZ, 0x4, UR5 ;  /* 0x000000043f057899 */ /* 0x000fc80008011605 */
[----:B------:R-:W-:Y:S02]  /*1020*/  ULOP3.LUT UR41, UR5, 0x3fff, URZ, 0xc0, !UPT ;  /* 0x00003fff05297892 */ /* 0x000fe4000f8ec03f */
[----:B-1----:R-:W-:Y:S10]  /*1030*/  @P0 BRA `(.L_x_13) ;  /* 0x0000000000400947 */ /* 0x002ff40003800000 */
[----:B------:R-:W-:Y:S01]  /*1040*/  MOV R0, 0x0 ;  /* 0x0000000000007802 */ /* 0x000fe20000000f00 */
[----:B------:R-:W-:Y:S01]  /*1050*/  ULDC.64 UR4, c[0x4][0x68] ;  /* 0x01001a0000047ab9 */ /* 0x000fe20000000a00 */
[----:B------:R-:W-:Y:S01]  /*1060*/  ULDC.64 UR6, c[0x4][0x8] ;  /* 0x0100020000067ab9 */ /* 0x000fe20000000a00 */
[----:B01----:R-:W-:Y:S01]  /*1070*/  IMAD.U32 R4, RZ, RZ, UR4 ;  /* 0x00000004ff047e24 */ /* 0x003fe2000f8e00ff */
[----:B------:R0:W1:Y:S01]  /*1080*/  LDC.64 R14, c[0x4][R0] ;  /* 0x01000000000e7b82 */ /* 0x0000620000000a00 */
[----:B------:R-:W-:Y:S01]  /*1090*/  IMAD.U32 R5, RZ, RZ, UR5 ;  /* 0x00000005ff057e24 */ /* 0x000fe2000f8e00ff */
[----:B------:R-:W-:Y:S01]  /*10a0*/  ULDC.64 UR4, c[0x4][0x70] ;  /* 0x01001c0000047ab9 */ /* 0x000fe20000000a00 */
[----:B------:R-:W-:Y:S02]  /*10b0*/  IMAD.U32 R10, RZ, RZ, UR6 ;  /* 0x00000006ff0a7e24 */ /* 0x000fe4000f8e00ff */
[----:B------:R-:W-:Y:S02]  /*10c0*/  IMAD.U32 R6, RZ, RZ, UR4 ;  /* 0x00000004ff067e24 */ /* 0x000fe4000f8e00ff */
[----:B------:R-:W-:-:S02]  /*10d0*/  IMAD.U32 R7, RZ, RZ, UR5 ;  /* 0x00000005ff077e24 */ /* 0x000fc4000f8e00ff */
[----:B------:R-:W-:Y:S02]  /*10e0*/  IMAD.U32 R11, RZ, RZ, UR7 ;  /* 0x00000007ff0b7e24 */ /* 0x000fe4000f8e00ff */
[----:B------:R-:W-:Y:S02]  /*10f0*/  IMAD.MOV.U32 R8, RZ, RZ, 0x1e1 ;  /* 0x000001e1ff087424 */ /* 0x000fe400078e00ff */
[----:B------:R-:W-:Y:S02]  /*1100*/  IMAD.MOV.U32 R12, RZ, RZ, 0x1 ;  /* 0x00000001ff0c7424 */ /* 0x000fe400078e00ff */
[----:B0-----:R-:W-:-:S07]  /*1110*/  IMAD.MOV.U32 R13, RZ, RZ, RZ ;  /* 0x000000ffff0d7224 */ /* 0x001fce00078e00ff */
[----:B------:R-:W-:-:S07]  /*1120*/  LEPC R20, `(.L_x_13) ;  /* 0x000000001014794e */ /* 0x000fce0000000000 */
[----:B-1---5:R-:W-:Y:S05]  /*1130*/  CALL.ABS.NOINC R14 ;  /* 0x000000000e007343 */ /* 0x022fea0003c00000 */
.L_x_13:
[----:B------:R-:W-:-:S13]  /*1140*/  ISETP.NE.AND P0, PT, R158, 0x3, PT ;  /* 0x000000039e00780c */ /* 0x000fda0003f05270 */
[----:B------:R-:W-:Y:S05]  /*1150*/  @!P0 BRA `(.L_x_14) ;  /* 0x0000000000048947 */ /* 0x000fea0003800000 */
[----:B------:R-:W-:Y:S01]  /*1160*/  BPT.TRAP 0x1 ;  /* 0x000000040000795c */ /* 0x000fe20000300000 */
.L_x_14:
[----:B------:R-:W-:Y:S02]  /*1170*/  IMAD.U32 R3, RZ, RZ, UR39 ;  /* 0x00000027ff037e24 */ /* 0x000fe4000f8e00ff */
[----:B------:R-:W-:-:S03]  /*1180*/  IMAD.U32 R0, RZ, RZ, UR38 ;  /* 0x00000026ff007e24 */ /* 0x000fc6000f8e00ff */
[----:B------:R-:W-:Y:S02]  /*1190*/  LEA R3, R3, UR42, 0x3 ;  /* 0x0000002a03037c11 */ /* 0x000fe4000f8e18ff */
[----:B------:R-:W-:-:S04]  /*11a0*/  SHF.L.U32 R0, R0, 0x1f, RZ ;  /* 0x0000001f00007819 */ /* 0x000fc800000006ff */
[----:B------:R2:W3:Y:S01]  /*11b0*/  SYNCS.PHASECHK.TRANS64.TRYWAIT P1, [R3+URZ], R0 ;  /* 0x00000000030075a7 */ /* 0x0004e2000802017f */
[----:B------:R-:W-:Y:S05]  /*11c0*/  @!P0 BRA `(.L_x_15) ;  /* 0x0000000000048947 */ /* 0x000fea0003800000 */
[----:B------:R-:W-:Y:S01]  /*11d0*/  BPT.TRAP 0x1 ;  /* 0x000000040000795c */ /* 0x000fe20000300000 */
.L_x_15:
[----:B---3--:R-:W-:Y:S05]  /*11e0*/  @P1 BRA `(.L_x_16) ;  /* 0x0000000000081947 */ /* 0x008fea0003800000 */
[----:B------:R-:W3:Y:S02]  /*11f0*/  SYNCS.PHASECHK.TRANS64.TRYWAIT P1, [R3+URZ], R0 ;  /* 0x00000000030075a7 */ /* 0x000ee4000802017f */
[----:B---3--:R-:W-:Y:S05]  /*1200*/  @!P1 BRA `(.L_x_17) ;  /* 0x000000a000e89947 */ /* 0x008fea0003800000 */
.L_x_16:
[----:B------:R-:W-:-:S04]  /*1210*/  UISETP.LT.AND UP0, UPT, UR40, 0x1, UPT ;  /* 0x000000012800788c */ /* 0x000fc8000bf01270 */
[----:B------:R-:W-:-:S04]  /*1220*/  USEL UR4, UR40, 0x1, UP0 ;  /* 0x0000000128047887 */ /* 0x000fc80008000000 */
[----:B------:R-:W-:-:S06]  /*1230*/  UIADD3 UR4, UR40, -UR4, URZ ;  /* 0x8000000428047290 */ /* 0x000fcc000fffe03f */
[----:B--23--:R-:W-:Y:S01]  /*1240*/  IMAD.U32 R0, RZ, RZ, UR4 ;  /* 0x00000004ff007e24 */ /* 0x00cfe2000f8e00ff */
[----:B------:R-:W-:Y:S05]  /*1250*/  WARPSYNC.ALL ;  /* 0x0000000000007948 */ /* 0x000fea0003800000 */
[----:B------:R-:W-:Y:S01]  /*1260*/  ISETP.GE.AND P1, PT, R0, 0x1, PT ;  /* 0x000000010000780c */ /* 0x000fe20003f26270 */
[----:B------:R-:W-:Y:S01]  /*1270*/  UIADD3 UR4, UR42, 0x10100, URZ ;  /* 0x000101002a047890 */ /* 0x000fe2000fffe03f */
[----:B------:R-:W-:Y:S01]  /*1280*/  WARPGROUP.ARRIVE ;  /* 0x00000000000079c5 */ /* 0x000fe20000000000 */
[----:B------:R-:W-:Y:S01]  /*1290*/  UMOV UR9, 0x40000040 ;  /* 0x4000004000097882 */ /* 0x000fe20000000000 */
[----:B------:R-:W-:Y:S01]  /*12a0*/  UMOV UR11, 0x40000040 ;  /* 0x40000040000b7882 */ /* 0x000fe20000000000 */
[----:B------:R-:W-:-:S04]  /*12b0*/  USHF.R.U32.HI UR4, URZ, 0x4, UR4 ;  /* 0x000000043f047899 */ /* 0x000fc80008011604 */
[----:B------:R-:W-:Y:S02]  /*12c0*/  ULOP3.LUT UR5, UR4, 0x3fff, URZ, 0xc0, !UPT ;  /* 0x00003fff04057892 */ /* 0x000fe4000f8ec03f */
[----:B------:R-:W-:Y:S02]  /*12d0*/  ULOP3.LUT UR4, UR41, 0x10000, URZ, 0xfc, !UPT ;  /* 0x0001000029047892 */ /* 0x000fe4000f8efc3f */
[----:B------:R-:W-:Y:S02]  /*12e0*/  ULOP3.LUT UR5, UR5, 0x10000, URZ, 0xfc, !UPT ;  /* 0x0001000005057892 */ /* 0x000fe4000f8efc3f */
[----:B------:R-:W-:Y:S02]  /*12f0*/  ULEA UR6, UR39, UR4, 0xa ;  /* 0x0000000427067291 */ /* 0x000fe4000f8e503f */
[----:B------:R-:W-:-:S05]  /*1300*/  ULEA UR7, UR39, UR5, 0xb ;  /* 0x0000000527077291 */ /* 0x000fca000f8e583f */
[----:B------:R-:W-:Y:S02]  /*1310*/  UMOV UR8, UR6 ;  /* 0x0000000600087c82 */ /* 0x000fe40008000000 */
[----:B------:R-:W-:Y:S02]  /*1320*/  UMOV UR10, UR7 ;  /* 0x00000007000a7c82 */ /* 0x000fe40008000000 */
[----:B------:R-:W-:Y:S01]  /*1330*/  HGMMA.64x256x16.F32.BF16 R24, gdesc[UR8], RZ, !UPT, gsb0 ;  /* 0x03e00000081879f0 */ /* 0x000fe2000c0018ff */
[----:B------:R-:W-:Y:S02]  /*1340*/  UIADD3 UR8, UR6, 0x2, URZ ;  /* 0x0000000206087890 */ /* 0x000fe4000fffe03f */
[----:B------:R-:W-:Y:S01]  /*1350*/  UIADD3 UR10, UR7, 0x2, URZ ;  /* 0x00000002070a7890 */ /* 0x000fe2000fffe03f */
[----:B------:R-:W-:Y:S01]  /*1360*/  UMOV UR9, 0x40000040 ;  /* 0x4000004000097882 */ /* 0x000fe20000000000 */
[----:B------:R-:W-:Y:S01]  /*1370*/  UMOV UR11, 0x40000040 ;  /* 0x40000040000b7882 */ /* 0x000fe20000000000 */
[----:B------:R-:W-:-:S02]  /*1380*/  WARPGROUP.DEPBAR.LE gsb0, 0x0 ;  /* 0x00008000000079c5 */ /* 0x000fc40000010000 */
[----:B------:R-:W-:-:S15]  /*1390*/  WARPGROUP.ARRIVE ;  /* 0x00000000000079c5 */ /* 0x000fde0000000000 */
[----:B------:R-:W-:-:S05]  /*13a0*/  NOP ;  /* 0x0000000000007918 */ /* 0x000fca0000000000 */
[----:B------:R-:W-:Y:S01]  /*13b0*/  HGMMA.64x256x16.F32.BF16 R24, gdesc[UR8], R24, gsb0 ;  /* 0x03e00000081879f0 */ /* 0x000fe20008001818 */
[----:B------:R-:W-:Y:S02]  /*13c0*/  UIADD3 UR8, UR6, 0x4, URZ ;  /* 0x0000000406087890 */ /* 0x000fe4000fffe03f */
[----:B------:R-:W-:Y:S01]  /*13d0*/  UIADD3 UR10, UR7, 0x4, URZ ;  /* 0x00000004070a7890 */ /* 0x000fe2000fffe03f */
[----:B------:R-:W-:Y:S01]  /*13e0*/  UMOV UR9, 0x40000040 ;  /* 0x4000004000097882 */ /* 0x000fe20000000000 */
[----:B------:R-:W-:Y:S01]  /*13f0*/  UMOV UR11, 0x40000040 ;  /* 0x40000040000b7882 */ /* 0x000fe20000000000 */
[----:B------:R-:W-:Y:S02]  /*1400*/  WARPGROUP.DEPBAR.LE gsb0, 0x0 ;  /* 0x00008000000079c5 */ /* 0x000fe40000010000 */
        /* <DEDUP_REMOVED lines=10> */
[----:B------:R-:W-:Y:S03]  /*14b0*/  HGMMA.64x256x16.F32.BF16 R24, gdesc[UR8], R24, gsb0 ;  /* 0x03e00000081879f0 */ /* 0x000fe60008001818 */
[----:B------:R-:W-:Y:S02]  /*14c0*/  WARPGROUP.DEPBAR.LE gsb0, 0x0 ;  /* 0x00008000000079c5 */ /* 0x000fe40000010000 */
[----:B------:R-:W-:Y:S05]  /*14d0*/  @!P1 BRA `(.L_x_18) ;  /* 0x0000000400249947 */ /* 0x000fea0003800000 */
[----:B------:R-:W-:-:S04]  /*14e0*/  UIADD3 UR6, UR39, 0x1, URZ ;  /* 0x0000000127067890 */ /* 0x000fc8000fffe03f */
[----:B------:R-:W-:-:S04]  /*14f0*/  UISETP.NE.AND UP0, UPT, UR6, 0x4, UPT ;  /* 0x000000040600788c */ /* 0x000fc8000bf05270 */
[----:B------:R-:W-:Y:S02]  /*1500*/  USEL UR7, URZ, 0x1, UP0 ;  /* 0x000000013f077887 */ /* 0x000fe40008000000 */
[----:B------:R-:W-:Y:S02]  /*1510*/  USEL UR6, UR6, URZ, UP0 ;  /* 0x0000003f06067287 */ /* 0x000fe40008000000 */
[----:B------:R-:W-:-:S06]  /*1520*/  ULOP3.LUT UR7, UR38, UR7, URZ, 0x3c, !UPT ;  /* 0x0000000726077292 */ /* 0x000fcc000f8e3c3f */
[----:B01----:R-:W-:Y:S01]  /*1530*/  IMAD.U32 R5, RZ, RZ, UR7 ;  /* 0x00000007ff057e24 */ /* 0x003fe2000f8e00ff */
[----:B------:R-:W-:-:S06]  /*1540*/  UMOV UR7, UR39 ;  /* 0x0000002700077c82 */ /* 0x000fcc0008000000 */
.L_x_25:
[----:B01----:R-:W-:Y:S05]  /*1550*/  @!P0 BRA `(.L_x_19) ;  /* 0x0000000000048947 */ /* 0x003fea0003800000 */
[----:B------:R-:W-:Y:S01]  /*1560*/  BPT.TRAP 0x1 ;  /* 0x000000040000795c */ /* 0x000fe20000300000 */
.L_x_19:
[----:B------:R-:W0:Y:S01]  /*1570*/  S2UR UR9, SR_CgaCtaId ;  /* 0x00000000000979c3 */ /* 0x000e220000008800 */
[----:B------:R-:W-:Y:S01]  /*1580*/  UMOV UR8, 0x400 ;  /* 0x0000040000087882 */ /* 0x000fe20000000000 */
[----:B------:R-:W-:Y:S01]  /*1590*/  SHF.L.U32 R3, R5, 0x1f, RZ ;  /* 0x0000001f05037819 */ /* 0x000fe200000006ff */
[----:B0-----:R-:W-:-:S04]  /*15a0*/  ULEA UR14, UR9, UR8, 0x18 ;  /* 0x00000008090e7291 */ /* 0x001fc8000f8ec03f */
[----:B------:R-:W-:-:S09]  /*15b0*/  ULEA UR8, UR6, UR14, 0x3 ;  /* 0x0000000e06087291 */ /* 0x000fd2000f8e183f */
[----:B------:R0:W1:Y:S01]  /*15c0*/  SYNCS.PHASECHK.TRANS64.TRYWAIT P1, [UR8], R3 ;  /* 0x00000003ff0075a7 */ /* 0x0000620008020148 */
[----:B------:R-:W-:Y:S05]  /*15d0*/  @!P0 BRA `(.L_x_20) ;  /* 0x0000000000048947 */ /* 0x000fea0003800000 */
[----:B------:R-:W-:Y:S01]  /*15e0*/  BPT.TRAP 0x1 ;  /* 0x000000040000795c */ /* 0x000fe20000300000 */
.L_x_20:
[----:B-1----:R-:W-:Y:S05]  /*15f0*/  @P1 BRA `(.L_x_21) ;  /* 0x0000000000081947 */ /* 0x002fea0003800000 */
[----:B------:R-:W1:Y:S02]  /*1600*/  SYNCS.PHASECHK.TRANS64.TRYWAIT P1, [UR8], R3 ;  /* 0x00000003ff0075a7 */ /* 0x000e640008020148 */
[----:B-1----:R-:W-:Y:S05]  /*1610*/  @!P1 BRA `(.L_x_22) ;  /* 0x0000009c00f89947 */ /* 0x002fea0003800000 */
.L_x_21:
[----:B------:R-:W-:Y:S01]  /*1620*/  ULEA UR12, UR6, UR4, 0xa ;  /* 0x00000004060c7291 */ /* 0x000fe2000f8e503f */
[----:B------:R-:W-:Y:S01]  /*1630*/  WARPGROUP.ARRIVE ;  /* 0x00000000000079c5 */ /* 0x000fe20000000000 */
[----:B------:R-:W-:Y:S01]  /*1640*/  ULEA UR13, UR6, UR5, 0xb ;  /* 0x00000005060d7291 */ /* 0x000fe2000f8e583f */
[----:B------:R-:W-:Y:S01]  /*1650*/  UMOV UR9, 0x40000040 ;  /* 0x4000004000097882 */ /* 0x000fe20000000000 */
[----:B------:R-:W-:-:S03]  /*1660*/  UMOV UR11, 0x40000040 ;  /* 0x40000040000b7882 */ /* 0x000fc60000000000 */
[----:B------:R-:W-:Y:S02]  /*1670*/  UMOV UR8, UR12 ;  /* 0x0000000c00087c82 */ /* 0x000fe40008000000 */
[----:B------:R-:W-:Y:S02]  /*1680*/  UMOV UR10, UR13 ;  /* 0x0000000d000a7c82 */ /* 0x000fe40008000000 */
[----:B------:R-:W-:Y:S01]  /*1690*/  HGMMA.64x256x16.F32.BF16 R24, gdesc[UR8], R24, gsb0 ;  /* 0x03e00000081879f0 */ /* 0x000fe20008001818 */
        /* <DEDUP_REMOVED lines=26> */
[----:B------:R-:W-:Y:S01]  /*1840*/  BPT.TRAP 0x1 ;  /* 0x000000040000795c */ /* 0x000fe20000300000 */
.L_x_23:
[----:B------:R-:W-:Y:S01]  /*1850*/  ULEA UR8, UR7, UR14, 0x3 ;  /* 0x0000000e07087291 */ /* 0x000fe2000f8e183f */
[----:B------:R-:W-:-:S03]  /*1860*/  ISETP.GT.U32.AND P1, PT, R19, 0x1, PT ;  /* 0x000000011300780c */ /* 0x000fc60003f24070 */
[----:B------:R-:W-:-:S04]  /*1870*/  UIADD3 UR8, UR8, 0x20, URZ ;  /* 0x0000002008087890 */ /* 0x000fc8000fffe03f */
[----:B------:R-:W-:-:S09]  /*1880*/  UPRMT UR8, URZ, 0x654, UR8 ;  /* 0x000006543f087896 */ /* 0x000fd20008000008 */
[----:B------:R-:W-:Y:S01]  /*1890*/  SYNCS.ARRIVE.TRANS64.RED.A1T0 RZ, [UR8], RZ ;  /* 0x000000ffffff79a7 */ /* 0x000fe20008100408 */
[----:B------:R-:W-:Y:S05]  /*18a0*/  @P1 BRA `(.L_x_24) ;  /* 0x0000000000041947 */ /* 0x000fea0003800000 */
[----:B------:R-:W-:Y:S01]  /*18b0*/  BPT.TRAP 0x1 ;  /* 0x000000040000795c */ /* 0x000fe20000300000 */
.L_x_24:
[----:B------:R-:W-:Y:S01]  /*18c0*/  UIADD3 UR6, UR6, 0x1, URZ ;  /* 0x0000000106067890 */ /* 0x000fe2000fffe03f */
[C---:B------:R-:W-:Y:S01]  /*18d0*/  ISETP.GT.AND P1, PT, R0.reuse, 0x1, PT ;  /* 0x000000010000780c */ /* 0x040fe20003f24270 */
[----:B------:R-:W-:Y:S01]  /*18e0*/  UIADD3 UR7, UR7, 0x1, URZ ;  /* 0x0000000107077890 */ /* 0x000fe2000fffe03f */
[----:B------:R-:W-:Y:S01]  /*18f0*/  VIADD R0, R0, 0xffffffff ;  /* 0xffffffff00007836 */ /* 0x000fe20000000000 */
[----:B------:R-:W-:Y:S02]  /*1900*/  UISETP.NE.AND UP0, UPT, UR6, 0x4, UPT ;  /* 0x000000040600788c */ /* 0x000fe4000bf05270 */
[----:B------:R-:W-:Y:S02]  /*1910*/  UISETP.NE.AND UP1, UPT, UR7, 0x4, UPT ;  /* 0x000000040700788c */ /* 0x000fe4000bf25270 */
[----:B------:R-:W-:Y:S02]  /*1920*/  USEL UR8, URZ, 0x1, UP0 ;  /* 0x000000013f087887 */ /* 0x000fe40008000000 */
[----:B------:R-:W-:-:S02]  /*1930*/  USEL UR6, UR6, URZ, UP0 ;  /* 0x0000003f06067287 */ /* 0x000fc40008000000 */
[----:B------:R-:W-:Y:S02]  /*1940*/  USEL UR7, UR7, URZ, UP1 ;  /* 0x0000003f07077287 */ /* 0x000fe40008800000 */
[----:B------:R-:W-:Y:S01]  /*1950*/  LOP3.LUT R5, R5, UR8, RZ, 0x3c, !PT ;  /* 0x0000000805057c12 */ /* 0x000fe2000f8e3cff */
[----:B------:R-:W-:Y:S09]  /*1960*/  @P1 BRA `(.L_x_25) ;  /* 0xfffffff800f81947 */ /* 0x000ff2000383ffff */
.L_x_18:
[----:B------:R-:W2:Y:S02]  /*1970*/  LDC R0, c[0x0][0x28c] ;  /* 0x0000a300ff007b82 */ /* 0x000ea40000000800 */
[----:B--2---:R-:W-:-:S13]  /*1980*/  ISETP.GE.AND P1, PT, R0, 0x1, PT ;  /* 0x000000010000780c */ /* 0x004fda0003f26270 */
[----:B------:R-:W-:Y:S05]  /*1990*/  @!P1 BRA `(.L_x_26) ;  /* 0x0000000000409947 */ /* 0x000fea0003800000 */
[----:B------:R-:W-:Y:S05]  /*19a0*/  @!P0 BRA `(.L_x_27) ;  /* 0x0000000000048947 */ /* 0x000fea0003800000 */
[----:B------:R-:W-:Y:S01]  /*19b0*/  BPT.TRAP 0x1 ;  /* 0x000000040000795c */ /* 0x000fe20000300000 */
.L_x_27:
[----:B------:R-:W2:Y:S01]  /*19c0*/  S2UR UR6, SR_CgaCtaId ;  /* 0x00000000000679c3 */ /* 0x000ea20000008800 */
[----:B------:R-:W-:Y:S01]  /*19d0*/  UISETP.LT.AND UP0, UPT, UR40, 0x1, UPT ;  /* 0x000000012800788c */ /* 0x000fe2000bf01270 */
[----:B------:R-:W-:Y:S01]  /*19e0*/  ISETP.GT.U32.AND P0, PT, R19, 0x1, PT ;  /* 0x000000011300780c */ /* 0x000fe20003f04070 */
[----:B------:R-:W-:Y:S02]  /*19f0*/  UMOV UR5, 0x400 ;  /* 0x0000040000057882 */ /* 0x000fe40000000000 */
[----:B------:R-:W-:-:S04]  /*1a00*/  USEL UR4, UR40, 0x1, UP0 ;  /* 0x0000000128047887 */ /* 0x000fc80008000000 */
[----:B------:R-:W-:-:S04]  /*1a10*/  UIADD3 UR4, UR39, UR40, -UR4 ;  /* 0x0000002827047290 */ /* 0x000fc8000fffe804 */
[----:B------:R-:W-:-:S04]  /*1a20*/  USHF.L.U32 UR4, UR4, 0x3, URZ ;  /* 0x0000000304047899 */ /* 0x000fc8000800063f */
[----:B------:R-:W-:Y:S02]  /*1a30*/  ULOP3.LUT UR4, UR4, 0x18, URZ, 0xc0, !UPT ;  /* 0x0000001804047892 */ /* 0x000fe4000f8ec03f */
[----:B--2---:R-:W-:-:S04]  /*1a40*/  ULEA UR5, UR6, UR5, 0x18 ;  /* 0x0000000506057291 */ /* 0x004fc8000f8ec03f */
[----:B------:R-:W-:-:S04]  /*1a50*/  UIADD3 UR4, UR5, 0x20, UR4 ;  /* 0x0000002005047890 */ /* 0x000fc8000fffe004 */
[----:B------:R-:W-:-:S09]  /*1a60*/  UPRMT UR4, URZ, 0x654, UR4 ;  /* 0x000006543f047896 */ /* 0x000fd20008000004 */
[----:B------:R-:W-:Y:S01]  /*1a70*/  SYNCS.ARRIVE.TRANS64.RED.A1T0 RZ, [UR4], RZ ;  /* 0x000000ffffff79a7 */ /* 0x000fe20008100404 */
[----:B------:R-:W-:Y:S05]  /*1a80*/  @P0 BRA `(.L_x_26) ;  /* 0x0000000000040947 */ /* 0x000fea0003800000 */
[----:B------:R-:W-:Y:S01]  /*1a90*/  BPT.TRAP 0x1 ;  /* 0x000000040000795c */ /* 0x000fe20000300000 */
.L_x_26:
[----:B------:R-:W2:Y:S01]  /*1aa0*/  LDC R7, c[0x0][0x288] ;  /* 0x0000a200ff077b82 */ /* 0x000ea20000000800 */
[----:B01----:R-:W-:Y:S01]  /*1ab0*/  SHF.R.U32.HI R3, RZ, 0x2, R18 ;  /* 0x00000002ff037819 */ /* 0x003fe20000011612 */
[----:B------:R-:W-:Y:S01]  /*1ac0*/  UIADD3 UR39, UR40, UR39, URZ ;  /* 0x0000002728277290 */ /* 0x000fe2000fffe03f */
[C---:B------:R-:W-:Y:S01]  /*1ad0*/  LOP3.LUT R4, R18.reuse, 0x60, RZ, 0xc0, !PT ;  /* 0x0000006012047812 */ /* 0x040fe200078ec0ff */
[----:B------:R-:W-:Y:S01]  /*1ae0*/  ULDC UR8, c[0x0][0x284] ;  /* 0x0000a10000087ab9 */ /* 0x000fe20000000800 */
[----:B------:R-:W-:Y:S01]  /*1af0*/  LOP3.LUT R3, R3, 0x7, RZ, 0xc0, !PT ;  /* 0x0000000703037812 */ /* 0x000fe200078ec0ff */
[----:B------:R-:W-:Y:S01]  /*1b00*/  USHF.R.U32.HI UR4, URZ, 0x2, UR39 ;  /* 0x000000023f047899 */ /* 0x000fe20008011627 */
[----:B------:R-:W-:Y:S01]  /*1b10*/  SHF.R.U32.HI R10, RZ, 0x1, R4 ;  /* 0x00000001ff0a7819 */ /* 0x000fe20000011604 */
[----:B------:R-:W-:Y:S01]  /*1b20*/  IMAD.SHL.U32 R4, R18, 0x2, RZ ;  /* 0x0000000212047824 */ /* 0x000fe200078e00ff */
[----:B------:R-:W-:Y:S01]  /*1b30*/  LOP3.LUT R0, R22, 0x1, RZ, 0xc0, !PT ;  /* 0x0000000116007812 */ /* 0x000fe200078ec0ff */
[----:B------:R-:W-:Y:S01]  /*1b40*/  ULOP3.LUT UR4, UR4, 0x1, URZ, 0xc0, !UPT ;  /* 0x0000000104047892 */ /* 0x000fe2000f8ec03f */
[----:B------:R-:W-:Y:S01]  /*1b50*/  IADD3 R5, RZ, -R10, -R3 ;  /* 0x8000000aff057210 */ /* 0x000fe20007ffe803 */
[----:B------:R-:W-:Y:S01]  /*1b60*/  UISETP.GT.U32.AND UP1, UPT, UR39, 0x3, UPT ;  /* 0x000000032700788c */ /* 0x000fe2000bf24070 */
[----:B------:R-:W-:Y:S01]  /*1b70*/  LOP3.LUT R9, R4, 0x6, RZ, 0xc0, !PT ;  /* 0x0000000604097812 */ /* 0x000fe200078ec0ff */
[C---:B------:R-:W-:Y:S01]  /*1b80*/  IMAD.SHL.U32 R6, R0.reuse, 0x40, RZ ;  /* 0x0000004000067824 */ /* 0x040fe200078e00ff */
[----:B------:R-:W-:Y:S01]  /*1b90*/  UISETP.NE.U32.AND UP0, UPT, UR4, 0x1, UPT ;  /* 0x000000010400788c */ /* 0x000fe2000bf05070 */
[----:B------:R-:W-:Y:S01]  /*1ba0*/  IMAD R11, R0, -0x40, R5 ;  /* 0xffffffc0000b7824 */ /* 0x000fe200078e0205 */
[----:B------:R-:W-:Y:S01]  /*1bb0*/  LOP3.LUT R0, R18, 0x3, RZ, 0xc0, !PT ;  /* 0x0000000312007812 */ /* 0x000fe200078ec0ff */
[----:B------:R-:W-:Y:S01]  /*1bc0*/  ULDC.64 UR6, c[0x0][0x5d0] ;  /* 0x0001740000067ab9 */ /* 0x000fe20000000a00 */
[----:B------:R-:W-:Y:S01]  /*1bd0*/  PRMT R8, R9, 0x6540, R152 ;  /* 0x0000654009087816 */ /* 0x000fe20000000098 */
[----:B------:R-:W-:Y:S01]  /*1be0*/  IMAD.SHL.U32 R152, R152, 0x100, RZ ;  /* 0x0000010098987824 */ /* 0x000fe200078e00ff */
[----:B------:R-:W-:Y:S01]  /*1bf0*/  SHF.R.S32.HI R21, RZ, 0x1f, R23 ;  /* 0x0000001fff157819 */ /* 0x000fe20000011417 */
[----:B------:R-:W-:Y:S01]  /*1c00*/  UISETP.LT.U32.AND UP1, UPT, UR40, 0x4, UP1 ;  /* 0x000000042800788c */ /* 0x000fe20008f21070 */
[----:B------:R-:W-:Y:S01]  /*1c10*/  SHF.R.S32.HI R9, RZ, 0x1f, R8 ;  /* 0x0000001fff097819 */ /* 0x000fe20000011408 */
[----:B--2---:R-:W-:Y:S01]  /*1c20*/  IMAD R13, R0, -0x2, R7 ;  /* 0xfffffffe000d7824 */ /* 0x004fe200078e0207 */
[----:B------:R-:W-:Y:S01]  /*1c30*/  ISETP.GE.AND P0, PT, R152, R7, PT ;  /* 0x000000079800720c */ /* 0x000fe20003f06270 */
[----:B------:R-:W-:Y:S01]  /*1c40*/  IMAD.SHL.U32 R0, R153, 0x80, RZ ;  /* 0x0000008099007824 */ /* 0x000fe200078e00ff */
[----:B------:R-:W-:Y:S01]  /*1c50*/  UISETP.GT.U32.AND UP0, UPT, UR40, 0x3, !UP0 ;  /* 0x000000032800788c */ /* 0x000fe2000c704070 */
[----:B------:R-:W-:Y:S01]  /*1c60*/  IMAD R4, R21, UR6, RZ ;  /* 0x0000000615047c24 */ /* 0x000fe2000f8e02ff */
[----:B------:R-:W-:Y:S01]  /*1c70*/  LOP3.LUT R3, R6, 0x40, R3, 0xe2, !PT ;  /* 0x0000004006037812 */ /* 0x000fe200078ee203 */
[----:B------:R-:W-:Y:S01]  /*1c80*/  USEL UR5, URZ, 0x1, !UP1 ;  /* 0x000000013f057887 */ /* 0x000fe2000c800000 */
[C---:B------:R-:W-:Y:S01]  /*1c90*/  ISETP.GE.OR P0, PT, R0.reuse, UR8, P0 ;  /* 0x0000000800007c0c */ /* 0x040fe20008706670 */
[----:B------:R-:W-:Y:S01]  /*1ca0*/  USEL UR4, URZ, 0x1, !UP0 ;  /* 0x000000013f047887 */ /* 0x000fe2000c000000 */
[----:B------:R-:W-:Y:S01]  /*1cb0*/  IMAD.WIDE R6, R153, 0x80, RZ ;  /* 0x0000008099067825 */ /* 0x000fe200078e02ff */
[----:B------:R-:W-:Y:S01]  /*1cc0*/  ULOP3.LUT UR39, UR39, 0x3, URZ, 0xc0, !UPT ;  /* 0x0000000327277892 */ /* 0x000fe2000f8ec03f */
[----:B------:R-:W-:Y:S01]  /*1cd0*/  IADD3 R0, -R0, UR8, R11 ;  /* 0x0000000800007c10 */ /* 0x000fe2000fffe10b */
[----:B------:R-:W-:Y:S01]  /*1ce0*/  ULOP3.LUT UR38, UR4, UR38, UR5, 0x96, !UPT ;  /* 0x0000002604267292 */ /* 0x000fe2000f8e9605 */
[C---:B------:R-:W-:Y:S01]  /*1cf0*/  IMAD R15, R23.reuse, UR7, R4 ;  /* 0x00000007170f7c24 */ /* 0x040fe2000f8e0204 */
[----:B------:R-:W-:Y:S01]  /*1d00*/  LOP3.LUT R167, R6, R3, R10, 0xfe, !PT ;  /* 0x0000000306a77212 */ /* 0x000fe200078efe0a */
[----:B------:R-:W-:-:S04]  /*1d10*/  IMAD.WIDE.U32 R4, R23, UR6, R8 ;  /* 0x0000000617047c25 */ /* 0x000fc8000f8e0008 */
[----:B------:R-:W-:Y:S02]  /*1d20*/  IMAD.IADD R5, R5, 0x1, R15 ;  /* 0x0000000105057824 */ /* 0x000fe400078e020f */
[----:B------:R-:W-:Y:S02]  /*1d30*/  IMAD.IADD R3, R13, 0x1, -R152 ;  /* 0x000000010d037824 */ /* 0x000fe400078e0a98 */
[----:B------:R-:W-:Y:S01]  /*1d40*/  IMAD.MOV.U32 R153, RZ, RZ, -0x1 ;  /* 0xffffffffff997424 */ /* 0x000fe200078e00ff */
[----:B------:R-:W-:Y:S06]  /*1d50*/  @P0 BRA `(.L_x_28) ;  /* 0x0000007800dc0947 */ /* 0x000fec0003800000 */
[----:B------:R-:W0:Y:S01]  /*1d60*/  LDC.64 R10, c[0x0][0x5c8] ;  /* 0x00017200ff0a7b82 */ /* 0x000e220000000a00 */
[----:B-----5:R-:W-:Y:S01]  /*1d70*/  FSETP.NEU.AND P0, PT, R155, RZ, PT ;  /* 0x000000ff9b00720b */ /* 0x020fe20003f0d000 */
[----:B------:R-:W-:Y:S01]  /*1d80*/  BSSY B0, `(.L_x_28) ;  /* 0x00007b4000007945 */ /* 0x000fe20003800000 */
[----:B------:R-:W-:-:S04]  /*1d90*/  ISETP.GT.AND P2, PT, R3, RZ, PT ;  /* 0x000000ff0300720c */ /* 0x000fc80003f44270 */
[----:B------:R-:W-:Y:S01]  /*1da0*/  ISETP.GT.AND P1, PT, R0, RZ, P2 ;  /* 0x000000ff0000720c */ /* 0x000fe20001724270 */
[-C--:B0-----:R-:W-:Y:S02]  /*1db0*/  IMAD R12, R7, R10.reuse, RZ ;  /* 0x0000000a070c7224 */ /* 0x081fe400078e02ff */
[----:B------:R-:W-:-:S04]  /*1dc0*/  IMAD.WIDE.U32 R160, R167, R10, R4 ;  /* 0x0000000aa7a07225 */ /* 0x000fc800078e0004 */
[----:B------:R-:W-:-:S04]  /*1dd0*/  IMAD R5, R167, R11, R12 ;  /* 0x0000000ba7057224 */ /* 0x000fc800078e020c */
[----:B------:R-:W-:Y:S01]  /*1de0*/  IMAD.IADD R169, R161, 0x1, R5 ;  /* 0x00000001a1a97824 */ /* 0x000fe200078e0205 */
[----:B------:R-:W-:Y:S06]  /*1df0*/  @!P0 BRA `(.L_x_29) ;  /* 0x0000005400988947 */ /* 0x000fec0003800000 */
[----:B------:R-:W0:Y:S01]  /*1e00*/  LDC.64 R14, c[0x0][0x5b8] ;  /* 0x00016e00ff0e7b82 */ /* 0x000e220000000a00 */
[----:B------:R-:W-:-:S07]  /*1e10*/  ULDC.64 UR4, c[0x0][0x5c0] ;  /* 0x0001700000047ab9 */ /* 0x000fce0000000a00 */
[----:B------:R-:W1:Y:S08]  /*1e20*/  LDC.64 R164, c[0x0][0x5b0] ;  /* 0x00016c00ffa47b82 */ /* 0x000e700000000a00 */
[----:B------:R-:W2:Y:S01]  /*1e30*/  LDC.64 R12, c[0x0][0x5a8] ;  /* 0x00016a00ff0c7b82 */ /* 0x000ea20000000a00 */
[-C--:B0-----:R-:W-:Y:S02]  /*1e40*/  IMAD R4, R21, R14.reuse, RZ ;  /* 0x0000000e15047224 */ /* 0x081fe400078e02ff */
[----:B------:R-:W-:-:S04]  /*1e50*/  IMAD.WIDE.U32 R162, R23, R14, R8 ;  /* 0x0000000e17a27225 */ /* 0x000fc800078e0008 */
[----:B------:R-:W-:Y:S02]  /*1e60*/  IMAD R159, R23, R15, R4 ;  /* 0x0000000f179f7224 */ /* 0x000fe400078e0204 */
[-C--:B-1----:R-:W-:Y:S02]  /*1e70*/  IMAD R6, R7, R164.reuse, RZ ;  /* 0x000000a407067224 */ /* 0x082fe400078e02ff */
[----:B------:R-:W-:Y:S02]  /*1e80*/  IMAD.IADD R21, R163, 0x1, R159 ;  /* 0x00000001a3157824 */ /* 0x000fe400078e029f */
[----:B------:R-:W-:Y:S02]  /*1e90*/  IMAD.MOV.U32 R20, RZ, RZ, R162 ;  /* 0x000000ffff147224 */ /* 0x000fe400078e00a2 */
[C---:B------:R-:W-:Y:S02]  /*1ea0*/  IMAD R161, R167.reuse, R165, R6 ;  /* 0x000000a5a7a17224 */ /* 0x040fe400078e0206 */
[----:B------:R-:W-:-:S04]  /*1eb0*/  IMAD.WIDE.U32 R4, R167, R164, R20 ;  /* 0x000000a4a7047225 */ /* 0x000fc800078e0014 */
[----:B------:R-:W-:Y:S01]  /*1ec0*/  IMAD.IADD R5, R5, 0x1, R161 ;  /* 0x0000000105057824 */ /* 0x000fe200078e02a1 */
[----:B--2---:R-:W-:-:S04]  /*1ed0*/  LEA R6, P0, R4, R12, 0x1 ;  /* 0x0000000c04067211 */ /* 0x004fc800078008ff */
[----:B------:R-:W-:-:S05]  /*1ee0*/  LEA.HI.X R7, R4, R13, R5, 0x1, P0 ;  /* 0x0000000d04077211 */ /* 0x000fca00000f0c05 */
[----:B------:R0:W2:Y:S01]  /*1ef0*/  @P1 LDG.E.LTC128B.U16 R15, desc[UR36][R6.64] ;  /* 0x00000024060f1981 */ /* 0x0000a2000c1e1520 */
[----:B------:R-:W-:Y:S01]  /*1f00*/  IMAD.WIDE.U32 R156, R167, R164, R8 ;  /* 0x000000a4a79c7225 */ /* 0x000fe200078e0008 */
[----:B------:R-:W-:Y:S03]  /*1f10*/  BSSY B1, `(.L_x_30) ;  /* 0x0000013000017945 */ /* 0x000fe60003800000 */
[----:B------:R-:W-:Y:S02]  /*1f20*/  IMAD.IADD R157, R161, 0x1, R157 ;  /* 0x00000001a19d7824 */ /* 0x000fe400078e029d */
[----:B------:R-:W-:-:S04]  /*1f30*/  IMAD.WIDE.U32 R156, R23, R14, R156 ;  /* 0x0000000e179c7225 */ /* 0x000fc800078e009c */
[----:B0-----:R-:W-:Y:S01]  /*1f40*/  IMAD.IADD R7, R159, 0x1, R157 ;  /* 0x000000019f077824 */ /* 0x001fe200078e029d */
[----:B------:R-:W-:Y:S02]  /*1f50*/  LEA R6, P4, R156, R12, 0x1 ;  /* 0x0000000c9c067211 */ /* 0x000fe400078808ff */
[----:B------:R-:W-:Y:S02]  /*1f60*/  SHF.L.U64.HI R157, R164, 0x3, R165 ;  /* 0x00000003a49d7819 */ /* 0x000fe400000102a5 */
[----:B------:R-:W-:Y:S01]  /*1f70*/  LEA.HI.X R7, R156, R13, R7, 0x1, P4 ;  /* 0x0000000d9c077211 */ /* 0x000fe200020f0c07 */
[----:B------:R-:W-:Y:S02]  /*1f80*/  IMAD.SHL.U32 R156, R164, 0x8, RZ ;  /* 0x00000008a49c7824 */ /* 0x000fe400078e00ff */
[----:B--2---:R-:W-:-:S04]  /*1f90*/  IMAD.U32 R4, R15, 0x10000, RZ ;  /* 0x000100000f047824 */ /* 0x004fc800078e00ff */
[----:B------:R-:W-:Y:S01]  /*1fa0*/  FMUL R5, R4, R155 ;  /* 0x0000009b04057220 */ /* 0x000fe20000400000 */
[----:B------:R-:W-:-:S03]  /*1fb0*/  LEA R4, P0, R160, UR4, 0x1 ;  /* 0x00000004a0047c11 */ /* 0x000fc6000f8008ff */
[----:B------:R-:W-:Y:S01]  /*1fc0*/  FFMA R24, R24, R154, R5 ;  /* 0x0000009a18187223 */ /* 0x000fe20000000005 */
[----:B------:R-:W-:Y:S02]  /*1fd0*/  LEA.HI.X R5, R160, UR5, R169, 0x1, P0 ;  /* 0x00000005a0057c11 */ /* 0x000fe400080f0ca9 */
[----:B------:R-:W-:Y:S02]  /*1fe0*/  ISETP.GT.AND P0, PT, R3, 0x1, PT ;  /* 0x000000010300780c */ /* 0x000fe40003f04270 */
[----:B------:R-:W-:Y:S02]  /*1ff0*/  F2FP.BF16.F32.PACK_AB R24, RZ, R24 ;  /* 0x00000018ff18723e */ /* 0x000fe400000010ff */
[----:B------:R-:W-:-:S03]  /*2000*/  ISETP.GT.AND P3, PT, R0, RZ, P0 ;  /* 0x000000ff0000720c */ /* 0x000fc60000764270 */
[----:B------:R0:W-:Y:S10]  /*2010*/  @P1 STG.E.U16 desc[UR36][R4.64], R24 ;  /* 0x0000001804001986 */ /* 0x0001f4000c101524 */
[----:B------:R-:W-:Y:S05]  /*2020*/  @!P3 BRA `(.L_x_31) ;  /* 0x000000000004b947 */ /* 0x000fea0003800000 */
[----:B------:R1:W5:Y:S02]  /*2030*/  LDG.E.LTC128B.U16 R15, desc[UR36][R6.64+0x2] ;  /* 0x00000224060f7981 */ /* 0x000364000c1e1520 */
.L_x_31:
[----:B------:R-:W-:Y:S05]  /*2040*/  BSYNC B1 ;  /* 0x0000000000017941 */ /* 0x000fea0003800000 */
.L_x_30:
[----:B-----5:R-:W-:Y:S01]  /*2050*/  IMAD.U32 R20, R15, 0x10000, RZ ;  /* 0x000100000f147824 */ /* 0x020fe200078e00ff */
[----:B------:R-:W-:Y:S01]  /*2060*/  ISETP.GT.AND P2, PT, R0, 0x8, P2 ;  /* 0x000000080000780c */ /* 0x000fe20001744270 */
[----:B------:R-:W-:Y:S01]  /*2070*/  IMAD.WIDE.U32 R156, R167, R164, R156 ;  /* 0x000000a4a79c7225 */ /* 0x000fe200078e009c */
[----:B------:R-:W-:-:S03]  /*2080*/  PRMT R152, R15, 0x7610, R152 ;  /* 0x000076100f987816 */ /* 0x000fc60000000098 */
[----:B------:R-:W-:Y:S01]  /*2090*/  FMUL R20, R20, R155 ;  /* 0x0000009b14147220 */ /* 0x000fe20000400000 */
[----:B------:R-:W-:Y:S01]  /*20a0*/  IMAD.IADD R161, R161, 0x1, R157 ;  /* 0x00000001a1a17824 */ /* 0x000fe200078e029d */
[----:B------:R-:W-:Y:S02]  /*20b0*/  IADD3 R162, P1, R162, R156, RZ ;  /* 0x0000009ca2a27210 */ /* 0x000fe40007f3e0ff */
[----:B------:R-:W-:-:S03]  /*20c0*/  FFMA R25, R25, R154, R20 ;  /* 0x0000009a19197223 */ /* 0x000fc60000000014 */
[----:B------:R-:W-:Y:S02]  /*20d0*/  IMAD.X R21, R161, 0x1, R21, P1 ;  /* 0x00000001a1157824 */ /* 0x000fe400008e0615 */
[----:B------:R-:W-:Y:S02]  /*20e0*/  F2FP.BF16.F32.PACK_AB R25, RZ, R25 ;  /* 0x00000019ff19723e */ /* 0x000fe400000010ff */
[C---:B------:R-:W-:Y:S02]  /*20f0*/  LEA R20, P1, R162.reuse, R12, 0x1 ;  /* 0x0000000ca2147211 */ /* 0x040fe400078208ff */
[----:B------:R-:W-:Y:S02]  /*2100*/  PRMT R157, R25, 0x7610, R157 ;  /* 0x00007610199d7816 */ /* 0x000fe4000000009d */
[----:B------:R-:W-:-:S03]  /*2110*/  LEA.HI.X R21, R162, R13, R21, 0x1, P1 ;  /* 0x0000000da2157211 */ /* 0x000fc600008f0c15 */
[----:B------:R2:W-:Y:S04]  /*2120*/  @P3 STG.E.U16 desc[UR36][R4.64+0x2], R157 ;  /* 0x0000029d04003986 */ /* 0x0005e8000c101524 */
[----:B------:R-:W0:Y:S01]  /*2130*/  @P2 LDG.E.LTC128B.U16 R152, desc[UR36][R20.64] ;  /* 0x0000002414982981 */ /* 0x000e22000c1e1520 */
[----:B------:R-:W-:Y:S01]  /*2140*/  IADD3 R8, P1, R8, R156, RZ ;  /* 0x0000009c08087210 */ /* 0x000fe20007f3e0ff */
[----:B------:R-:W-:Y:S01]  /*2150*/  BSSY B1, `(.L_x_32) ;  /* 0x0000011000017945 */ /* 0x000fe20003800000 */
[----:B------:R-:W-:Y:S02]  /*2160*/  SHF.L.U64.HI R11, R10, 0x4, R11 ;  /* 0x000000040a0b7819 */ /* 0x000fe4000001020b */
[----:B------:R-:W-:Y:S01]  /*2170*/  ISETP.GT.AND P0, PT, R0, 0x8, P0 ;  /* 0x000000080000780c */ /* 0x000fe20000704270 */
[----:B------:R-:W-:Y:S01]  /*2180*/  IMAD.X R9, R9, 0x1, R161, P1 ;  /* 0x0000000109097824 */ /* 0x000fe200008e06a1 */
[----:B------:R-:W-:Y:S01]  /*2190*/  LEA R10, P1, R10, R4, 0x4 ;  /* 0x000000040a0a7211 */ /* 0x000fe200078220ff */
[----:B------:R-:W-:-:S04]  /*21a0*/  IMAD.WIDE.U32 R14, R23, R14, R8 ;  /* 0x0000000e170e7225 */ /* 0x000fc800078e0008 */
[----:B------:R-:W-:Y:S01]  /*21b0*/  IMAD.X R11, R11, 0x1, R5, P1 ;  /* 0x000000010b0b7824 */ /* 0x000fe200008e0605 */
[----:B------:R-:W-:Y:S01]  /*21c0*/  LEA R8, P3, R14, R12, 0x1 ;  /* 0x0000000c0e087211 */ /* 0x000fe200078608ff */
[----:B------:R-:W-:-:S05]  /*21d0*/  IMAD.IADD R9, R159, 0x1, R15 ;  /* 0x000000019f097824 */ /* 0x000fca00078e020f */
[----:B------:R-:W-:Y:S01]  /*21e0*/  LEA.HI.X R9, R14, R13, R9, 0x1, P3 ;  /* 0x0000000d0e097211 */ /* 0x000fe200018f0c09 */
[----:B0-----:R-:W-:-:S04]  /*21f0*/  IMAD.U32 R24, R152, 0x10000, RZ ;  /* 0x0001000098187824 */ /* 0x001fc800078e00ff */
[----:B------:R-:W-:-:S04]  /*2200*/  FMUL R25, R24, R155 ;  /* 0x0000009b18197220 */ /* 0x000fc80000400000 */
[----:B------:R-:W-:-:S05]  /*2210*/  FFMA R25, R26, R154, R25 ;  /* 0x0000009a1a197223 */ /* 0x000fca0000000019 */
[----:B------:R-:W-:-:S05]  /*2220*/  F2FP.BF16.F32.PACK_AB R25, RZ, R25 ;  /* 0x00000019ff19723e */ /* 0x000fca00000010ff */
[----:B------:R2:W-:Y:S01]  /*2230*/  @P2 STG.E.U16 desc[UR36][R10.64], R25 ;  /* 0x000000190a002986 */ /* 0x0005e2000c101524 */
[----:B------:R-:W-:Y:S05]  /*2240*/  @!P0 BRA `(.L_x_33) ;  /* 0x0000000000048947 */ /* 0x000fea0003800000 */
[----:B------:R0:W5:Y:S02]  /*2250*/  LDG.E.LTC128B.U16 R152, desc[UR36][R8.64+0x2] ;  /* 0x0000022408987981 */ /* 0x000164000c1e1520 */
.L_x_33:
[----:B------:R-:W-:Y:S05]  /*2260*/  BSYNC B1 ;  /* 0x0000000000017941 */ /* 0x000fea0003800000 */
.L_x_32:
[----:B-----5:R-:W-:Y:S01]  /*2270*/  IMAD.U32 R12, R152, 0x10000, RZ ;  /* 0x00010000980c7824 */ /* 0x020fe200078e00ff */
[----:B------:R-:W-:Y:S01]  /*2280*/  ISETP.GT.AND P1, PT, R3, 0x8, PT ;  /* 0x000000080300780c */ /* 0x000fe20003f24270 */
[----:B------:R-:W-:Y:S02]  /*2290*/  BSSY B1, `(.L_x_34) ;  /* 0x0000008000017945 */ /* 0x000fe40003800000 */
[----:B------:R-:W-:Y:S01]  /*22a0*/  FMUL R12, R12, R155 ;  /* 0x0000009b0c0c7220 */ /* 0x000fe20000400000 */
[----:B------:R-:W-:-:S03]  /*22b0*/  ISETP.GT.AND P2, PT, R0, RZ, P1 ;  /* 0x000000ff0000720c */ /* 0x000fc60000f44270 */
[----:B------:R-:W-:-:S05]  /*22c0*/  FFMA R12, R27, R154, R12 ;  /* 0x0000009a1b0c7223 */ /* 0x000fca000000000c */
[----:B------:R-:W-:-:S05]  /*22d0*/  F2FP.BF16.F32.PACK_AB R12, RZ, R12 ;  /* 0x0000000cff0c723e */ /* 0x000fca00000010ff */
[----:B------:R3:W-:Y:S01]  /*22e0*/  @P0 STG.E.U16 desc[UR36][R10.64+0x2], R12 ;  /* 0x0000020c0a000986 */ /* 0x0007e2000c101524 */
[----:B------:R-:W-:Y:S05]  /*22f0*/  @!P2 BRA `(.L_x_35) ;  /* 0x000000000004a947 */ /* 0x000fea0003800000 */
[----:B------:R4:W5:Y:S02]  /*2300*/  LDG.E.LTC128B.U16 R152, desc[UR36][R6.64+0x10] ;  /* 0x0000102406987981 */ /* 0x000964000c1e1520 */
.L_x_35:
[----:B------:R-:W-:Y:S05]  /*2310*/  BSYNC B1 ;  /* 0x0000000000017941 */ /* 0x000fea0003800000 */
.L_x_34:
[----:B---3-5:R-:W-:Y:S01]  /*2320*/  IMAD.U32 R12, R152, 0x10000, RZ ;  /* 0x00010000980c7824 */ /* 0x028fe200078e00ff */
        /* <DEDUP_REMOVED lines=9> */
.L_x_37:
[----:B------:R-:W-:Y:S05]  /*23c0*/  BSYNC B1 ;  /* 0x0000000000017941 */ /* 0x000fea0003800000 */
.L_x_36:
[----:B-----5:R-:W-:Y:S01]  /*23d0*/  IMAD.U32 R12, R152, 0x10000, RZ ;  /* 0x00010000980c7824 */ /* 0x020fe200078e00ff */
[----:B------:R-:W-:Y:S01]  /*23e0*/  ISETP.GT.AND P1, PT, R0, 0x8, P1 ;  /* 0x000000080000780c */ /* 0x000fe20000f24270 */
[----:B------:R-:W-:Y:S02]  /*23f0*/  BSSY B1, `(.L_x_38) ;  /* 0x0000007000017945 */ /* 0x000fe40003800000 */
[----:B------:R-:W-:-:S04]  /*2400*/  FMUL R12, R12, R155 ;  /* 0x0000009b0c0c7220 */ /* 0x000fc80000400000 */
[----:B------:R-:W-:-:S05]  /*2410*/  FFMA R12, R29, R154, R12 ;  /* 0x0000009a1d0c7223 */ /* 0x000fca000000000c */
[----:B------:R-:W-:-:S05]  /*2420*/  F2FP.BF16.F32.PACK_AB R12, RZ, R12 ;  /* 0x0000000cff0c723e */ /* 0x000fca00000010ff */
[----:B------:R0:W-:Y:S01]  /*2430*/  @P3 STG.E.U16 desc[UR36][R4.64+0x12], R12 ;  /* 0x0000120c04003986 */ /* 0x0001e2000c101524 */
[----:B------:R-:W-:Y:S05]  /*2440*/  @!P1 BRA `(.L_x_39) ;  /* 0x0000000000049947 */ /* 0x000fea0003800000 */
[----:B------:R0:W5:Y:S02]  /*2450*/  LDG.E.LTC128B.U16 R152, desc[UR36][R8.64+0x10] ;  /* 0x0000102408987981 */ /* 0x000164000c1e1520 */
.L_x_39:
[----:B------:R-:W-:Y:S05]  /*2460*/  BSYNC B1 ;  /* 0x0000000000017941 */ /* 0x000fea0003800000 */
.L_x_38:
[----:B0----5:R-:W-:Y:S01]  /*2470*/  IMAD.U32 R12, R152, 0x10000, RZ ;  /* 0x00010000980c7824 */ /* 0x021fe200078e00ff */
[----:B------:R-:W-:Y:S01]  /*2480*/  ISETP.GT.AND P0, PT, R0, 0x8, P0 ;  /* 0x000000080000780c */ /* 0x000fe20000704270 */
[----:B------:R-:W-:Y:S02]  /*2490*/  BSSY B1, `(.L_x_40) ;  /* 0x0000007000017945 */ /* 0x000fe40003800000 */
[----:B---3--:R-:W-:-:S04]  /*24a0*/  FMUL R13, R12, R155 ;  /* 0x0000009b0c0d7220 */ /* 0x008fc80000400000 */
[----:B------:R-:W-:-:S05]  /*24b0*/  FFMA R13, R30, R154, R13 ;  /* 0x0000009a1e0d7223 */ /* 0x000fca000000000d */
[----:B------:R-:W-:-:S05]  /*24c0*/  F2FP.BF16.F32.PACK_AB R13, RZ, R13 ;  /* 0x0000000dff0d723e */ /* 0x000fca00000010ff */
[----:B------:R0:W-:Y:S01]  /*24d0*/  @P1 STG.E.U16 desc[UR36][R10.64+0x10], R13 ;  /* 0x0000100d0a001986 */ /* 0x0001e2000c101524 */
[----:B------:R-:W-:Y:S05]  /*24e0*/  @!P0 BRA `(.L_x_41) ;  /* 0x0000000000048947 */ /* 0x000fea0003800000 */
[----:B------:R3:W5:Y:S02]  /*24f0*/  LDG.E.LTC128B.U16 R152, desc[UR36][R8.64+0x12] ;  /* 0x0000122408987981 */ /* 0x000764000c1e1520 */
.L_x_41:
[----:B------:R-:W-:Y:S05]  /*2500*/  BSYNC B1 ;  /* 0x0000000000017941 */ /* 0x000fea0003800000 */
.L_x_40:
        /* <DEDUP_REMOVED lines=10> */
.L_x_43:
[----:B------:R-:W-:Y:S05]  /*25b0*/  BSYNC B1 ;  /* 0x0000000000017941 */ /* 0x000fea0003800000 */
.L_x_42:
[----:B0----5:R-:W-:Y:S01]  /*25c0*/  IMAD.U32 R12, R152, 0x10000, RZ ;  /* 0x00010000980c7824 */ /* 0x021fe200078e00ff */
        /* <DEDUP_REMOVED lines=9> */
.L_x_45:
[----:B------:R-:W-:Y:S05]  /*2660*/  BSYNC B1 ;  /* 0x0000000000017941 */ /* 0x000fea0003800000 */
.L_x_44:
        /* <DEDUP_REMOVED lines=9> */
.L_x_47:
[----:B------:R-:W-:Y:S05]  /*2700*/  BSYNC B1 ;  /* 0x0000000000017941 */ /* 0x000fea0003800000 */
.L_x_46:
[----:B0----5:R-:W-:Y:S01]  /*2710*/  IMAD.U32 R12, R152, 0x10000, RZ ;  /* 0x00010000980c7824 */ /* 0x021fe200078e00ff */
        /* <DEDUP_REMOVED lines=8> */
.L_x_49:
[----:B------:R-:W-:Y:S05]  /*27a0*/  BSYNC B1 ;  /* 0x0000000000017941 */ /* 0x000fea0003800000 */
.L_x_48:
        /* <DEDUP_REMOVED lines=10> */
.L_x_51:
[----:B------:R-:W-:Y:S05]  /*2850*/  BSYNC B1 ;  /* 0x0000000000017941 */ /* 0x000fea0003800000 */
.L_x_50:
        /* <DEDUP_REMOVED lines=10> */
.L_x_53:
[----:B------:R-:W-:Y:S05]  /*2900*/  BSYNC B1 ;  /* 0x0000000000017941 */ /* 0x000fea0003800000 */
.L_x_52:
        /* <DEDUP_REMOVED lines=9> */
.L_x_55:
[----:B------:R-:W-:Y:S05]  /*29a0*/  BSYNC B1 ;  /* 0x0000000000017941 */ /* 0x000fea0003800000 */
.L_x_54:
        /* <DEDUP_REMOVED lines=9> */
.L_x_57:
[----:B------:R-:W-:Y:S05]  /*2a40*/  BSYNC B1 ;  /* 0x0000000000017941 */ /* 0x000fea0003800000 */
.L_x_56:
        /* <DEDUP_REMOVED lines=10> */
.L_x_59:
[----:B------:R-:W-:Y:S05]  /*2af0*/  BSYNC B1 ;  /* 0x0000000000017941 */ /* 0x000fea0003800000 */
.L_x_58:
        /* <DEDUP_REMOVED lines=10> */
.L_x_61:
[----:B------:R-:W-:Y:S05]  /*2ba0*/  BSYNC B1 ;  /* 0x0000000000017941 */ /* 0x000fea0003800000 */
.L_x_60:
        /* <DEDUP_REMOVED lines=9> */
.L_x_63:
[----:B------:R-:W-:Y:S05]  /*2c40*/  BSYNC B1 ;  /* 0x0000000000017941 */ /* 0x000fea0003800000 */
.L_x_62:
        /* <DEDUP_REMOVED lines=9> */
.L_x_65:
[----:B------:R-:W-:Y:S05]  /*2ce0*/  BSYNC B1 ;  /* 0x0000000000017941 */ /* 0x000fea0003800000 */
.L_x_64:
        /* <DEDUP_REMOVED lines=10> */
.L_x_67:
[----:B------:R-:W-:Y:S05]  /*2d90*/  BSYNC B1 ;  /* 0x0000000000017941 */ /* 0x000fea0003800000 */
.L_x_66:
        /* <DEDUP_REMOVED lines=10> */
.L_x_69:
[----:B------:R-:W-:Y:S05]  /*2e40*/  BSYNC B1 ;  /* 0x0000000000017941 */ /* 0x000fea0003800000 */
.L_x_68:
        /* <DEDUP_REMOVED lines=9> */
.L_x_71:
[----:B------:R-:W-:Y:S05]  /*2ee0*/  BSYNC B1 ;  /* 0x0000000000017941 */ /* 0x000fea0003800000 */
.L_x_70:
        /* <DEDUP_REMOVED lines=9> */
.L_x_73:
[----:B------:R-:W-:Y:S05]  /*2f80*/  BSYNC B1 ;  /* 0x0000000000017941 */ /* 0x000fea0003800000 */
.L_x_72:
        /* <DEDUP_REMOVED lines=10> */
.L_x_75:
[----:B------:R-:W-:Y:S05]  /*3030*/  BSYNC B1 ;  /* 0x0000000000017941 */ /* 0x000fea0003800000 */
.L_x_74:
        /* <DEDUP_REMOVED lines=10> */
.L_x_77:
[----:B------:R-:W-:Y:S05]  /*30e0*/  BSYNC B1 ;  /* 0x0000000000017941 */ /* 0x000fea0003800000 */
.L_x_76:
        /* <DEDUP_REMOVED lines=9> */
.L_x_79:
[----:B------:R-:W-:Y:S05]  /*3180*/  BSYNC B1 ;  /* 0x0000000000017941 */ /* 0x000fea0003800000 */
.L_x_78:
        /* <DEDUP_REMOVED lines=9> */
.L_x_81:
[----:B------:R-:W-:Y:S05]  /*3220*/  BSYNC B1 ;  /* 0x0000000000017941 */ /* 0x000fea0003800000 */
.L_x_80:
        /* <DEDUP_REMOVED lines=10> */
.L_x_83:
[----:B------:R-:W-:Y:S05]  /*32d0*/  BSYNC B1 ;  /* 0x0000000000017941 */ /* 0x000fea0003800000 */
.L_x_82:
        /* <DEDUP_REMOVED lines=10> */
.L_x_85:
[----:B------:R-:W-:Y:S05]  /*3380*/  BSYNC B1 ;  /* 0x0000000000017941 */ /* 0x000fea0003800000 */
.L_x_84:
        /* <DEDUP_REMOVED lines=9> */
.L_x_87:
[----:B------:R-:W-:Y:S05]  /*3420*/  BSYNC B1 ;  /* 0x0000000000017941 */ /* 0x000fea0003800000 */
.L_x_86:
        /* <DEDUP_REMOVED lines=9> */
.L_x_89:
[----:B------:R-:W-:Y:S05]  /*34c0*/  BSYNC B1 ;  /* 0x0000000000017941 */ /* 0x000fea0003800000 */
.L_x_88:
        /* <DEDUP_REMOVED lines=10> */
.L_x_91:
[----:B------:R-:W-:Y:S05]  /*3570*/  BSYNC B1 ;  /* 0x0000000000017941 */ /* 0x000fea0003800000 */
.L_x_90:
        /* <DEDUP_REMOVED lines=10> */
.L_x_93:
[----:B------:R-:W-:Y:S05]  /*3620*/  BSYNC B1 ;  /* 0x0000000000017941 */ /* 0x000fea0003800000 */
.L_x_92:
        /* <DEDUP_REMOVED lines=9> */
.L_x_95:
[----:B------:R-:W-:Y:S05]  /*36c0*/  BSYNC B1 ;  /* 0x0000000000017941 */ /* 0x000fea0003800000 */
.L_x_94:
        /* <DEDUP_REMOVED lines=9> */
.L_x_97:
[----:B------:R-:W-:Y:S05]  /*3760*/  BSYNC B1 ;  /* 0x0000000000017941 */ /* 0x000fea0003800000 */
.L_x_96:
        /* <DEDUP_REMOVED lines=10> */
.L_x_99:
[----:B------:R-:W-:Y:S05]  /*3810*/  BSYNC B1 ;  /* 0x0000000000017941 */ /* 0x000fea0003800000 */
.L_x_98:
        /* <DEDUP_REMOVED lines=10> */
.L_x_101:
[----:B------:R-:W-:Y:S05]  /*38c0*/  BSYNC B1 ;  /* 0x0000000000017941 */ /* 0x000fea0003800000 */
.L_x_100:
        /* <DEDUP_REMOVED lines=9> */
.L_x_103:
[----:B------:R-:W-:Y:S05]  /*3960*/  BSYNC B1 ;  /* 0x0000000000017941 */ /* 0x000fea0003800000 */
.L_x_102:
        /* <DEDUP_REMOVED lines=9> */
.L_x_105:
[----:B------:R-:W-:Y:S05]  /*3a00*/  BSYNC B1 ;  /* 0x0000000000017941 */ /* 0x000fea0003800000 */
.L_x_104:
        /* <DEDUP_REMOVED lines=10> */
.L_x_107:
[----:B------:R-:W-:Y:S05]  /*3ab0*/  BSYNC B1 ;  /* 0x0000000000017941 */ /* 0x000fea0003800000 */
.L_x_106:
        /* <DEDUP_REMOVED lines=10> */
.L_x_109:
[----:B------:R-:W-:Y:S05]  /*3b60*/  BSYNC B1 ;  /* 0x0000000000017941 */ /* 0x000fea0003800000 */
.L_x_108:
        /* <DEDUP_REMOVED lines=9> */
.L_x_111:
[----:B------:R-:W-:Y:S05]  /*3c00*/  BSYNC B1 ;  /* 0x0000000000017941 */ /* 0x000fea0003800000 */
.L_x_110:
        /* <DEDUP_REMOVED lines=9> */
.L_x_113:
[----:B------:R-:W-:Y:S05]  /*3ca0*/  BSYNC B1 ;  /* 0x0000000000017941 */ /* 0x000fea0003800000 */
.L_x_112:
        /* <DEDUP_REMOVED lines=10> */
.L_x_115:
[----:B------:R-:W-:Y:S05]  /*3d50*/  BSYNC B1 ;  /* 0x0000000000017941 */ /* 0x000fea0003800000 */
.L_x_114:
        /* <DEDUP_REMOVED lines=10> */
.L_x_117:
[----:B------:R-:W-:Y:S05]  /*3e00*/  BSYNC B1 ;  /* 0x0000000000017941 */ /* 0x000fea0003800000 */
.L_x_116:
        /* <DEDUP_REMOVED lines=9> */
.L_x_119:
[----:B------:R-:W-:Y:S05]  /*3ea0*/  BSYNC B1 ;  /* 0x0000000000017941 */ /* 0x000fea0003800000 */
.L_x_118:
        /* <DEDUP_REMOVED lines=9> */
.L_x_121:
[----:B------:R-:W-:Y:S05]  /*3f40*/  BSYNC B1 ;  /* 0x0000000000017941 */ /* 0x000fea0003800000 */
.L_x_120:
        /* <DEDUP_REMOVED lines=10> */
.L_x_123:
[----:B------:R-:W-:Y:S05]  /*3ff0*/  BSYNC B1 ;  /* 0x0000000000017941 */ /* 0x000fea0003800000 */
.L_x_122:
        /* <DEDUP_REMOVED lines=10> */
.L_x_125:
[----:B------:R-:W-:Y:S05]  /*40a0*/  BSYNC B1 ;  /* 0x0000000000017941 */ /* 0x000fea0003800000 */
.L_x_124:
        /* <DEDUP_REMOVED lines=9> */
.L_x_127:
[----:B------:R-:W-:Y:S05]  /*4140*/  BSYNC B1 ;  /* 0x0000000000017941 */ /* 0x000fea0003800000 */
.L_x_126:
        /* <DEDUP_REMOVED lines=9> */
.L_x_129:
[----:B------:R-:W-:Y:S05]  /*41e0*/  BSYNC B1 ;  /* 0x0000000000017941 */ /* 0x000fea0003800000 */
.L_x_128:
        /* <DEDUP_REMOVED lines=10> */
.L_x_131:
[----:B------:R-:W-:Y:S05]  /*4290*/  BSYNC B1 ;  /* 0x0000000000017941 */ /* 0x000fea0003800000 */
.L_x_130:
        /* <DEDUP_REMOVED lines=10> */
.L_x_133:
[----:B------:R-:W-:Y:S05]  /*4340*/  BSYNC B1 ;  /* 0x0000000000017941 */ /* 0x000fea0003800000 */
.L_x_132:
        /* <DEDUP_REMOVED lines=9> */
.L_x_135:
[----:B------:R-:W-:Y:S05]  /*43e0*/  BSYNC B1 ;  /* 0x0000000000017941 */ /* 0x000fea0003800000 */
.L_x_134:
        /* <DEDUP_REMOVED lines=9> */
.L_x_137:
[----:B------:R-:W-:Y:S05]  /*4480*/  BSYNC B1 ;  /* 0x0000000000017941 */ /* 0x000fea0003800000 */
.L_x_136:
        /* <DEDUP_REMOVED lines=10> */
.L_x_139:
[----:B------:R-:W-:Y:S05]  /*4530*/  BSYNC B1 ;  /* 0x0000000000017941 */ /* 0x000fea0003800000 */
.L_x_138:
        /* <DEDUP_REMOVED lines=10> */
.L_x_141:
[----:B------:R-:W-:Y:S05]  /*45e0*/  BSYNC B1 ;  /* 0x0000000000017941 */ /* 0x000fea0003800000 */
.L_x_140:
        /* <DEDUP_REMOVED lines=9> */
.L_x_143:
[----:B------:R-:W-:Y:S05]  /*4680*/  BSYNC B1 ;  /* 0x0000000000017941 */ /* 0x000fea0003800000 */
.L_x_142:
        /* <DEDUP_REMOVED lines=9> */
.L_x_145:
[----:B------:R-:W-:Y:S05]  /*4720*/  BSYNC B1 ;  /* 0x0000000000017941 */ /* 0x000fea0003800000 */
.L_x_144:
        /* <DEDUP_REMOVED lines=10> */
.L_x_147:
[----:B------:R-:W-:Y:S05]  /*47d0*/  BSYNC B1 ;  /* 0x0000000000017941 */ /* 0x000fea0003800000 */
.L_x_146:
        /* <DEDUP_REMOVED lines=10> */
.L_x_149:
[----:B------:R-:W-:Y:S05]  /*4880*/  BSYNC B1 ;  /* 0x0000000000017941 */ /* 0x000fea0003800000 */
.L_x_148:
        /* <DEDUP_REMOVED lines=9> */
.L_x_151:
[----:B------:R-:W-:Y:S05]  /*4920*/  BSYNC B1 ;  /* 0x0000000000017941 */ /* 0x000fea0003800000 */
.L_x_150:
        /* <DEDUP_REMOVED lines=9> */
.L_x_153:
[----:B------:R-:W-:Y:S05]  /*49c0*/  BSYNC B1 ;  /* 0x0000000000017941 */ /* 0x000fea0003800000 */
.L_x_152:
        /* <DEDUP_REMOVED lines=10> */
.L_x_155:
[----:B------:R-:W-:Y:S05]  /*4a70*/  BSYNC B1 ;  /* 0x0000000000017941 */ /* 0x000fea0003800000 */
.L_x_154:
        /* <DEDUP_REMOVED lines=10> */
.L_x_157:
[----:B------:R-:W-:Y:S05]  /*4b20*/  BSYNC B1 ;  /* 0x0000000000017941 */ /* 0x000fea0003800000 */
.L_x_156:
        /* <DEDUP_REMOVED lines=9> */
.L_x_159:
[----:B------:R-:W-:Y:S05]  /*4bc0*/  BSYNC B1 ;  /* 0x0000000000017941 */ /* 0x000fea0003800000 */
.L_x_158:
        /* <DEDUP_REMOVED lines=9> */
.L_x_161:
[----:B------:R-:W-:Y:S05]  /*4c60*/  BSYNC B1 ;  /* 0x0000000000017941 */ /* 0x000fea0003800000 */
.L_x_160:
        /* <DEDUP_REMOVED lines=10> */
.L_x_163:
[----:B------:R-:W-:Y:S05]  /*4d10*/  BSYNC B1 ;  /* 0x0000000000017941 */ /* 0x000fea0003800000 */
.L_x_162:
        /* <DEDUP_REMOVED lines=10> */
.L_x_165:
[----:B------:R-:W-:Y:S05]  /*4dc0*/  BSYNC B1 ;  /* 0x0000000000017941 */ /* 0x000fea0003800000 */
.L_x_164:
        /* <DEDUP_REMOVED lines=9> */
.L_x_167:
[----:B------:R-:W-:Y:S05]  /*4e60*/  BSYNC B1 ;  /* 0x0000000000017941 */ /* 0x000fea0003800000 */
.L_x_166:
        /* <DEDUP_REMOVED lines=9> */
.L_x_169:
[----:B------:R-:W-:Y:S05]  /*4f00*/  BSYNC B1 ;  /* 0x0000000000017941 */ /* 0x000fea0003800000 */
.L_x_168:
        /* <DEDUP_REMOVED lines=10> */
.L_x_171:
[----:B------:R-:W-:Y:S05]  /*4fb0*/  BSYNC B1 ;  /* 0x0000000000017941 */ /* 0x000fea0003800000 */
.L_x_170:
        /* <DEDUP_REMOVED lines=10> */
.L_x_173:
[----:B------:R-:W-:Y:S05]  /*5060*/  BSYNC B1 ;  /* 0x0000000000017941 */ /* 0x000fea0003800000 */
.L_x_172:
        /* <DEDUP_REMOVED lines=9> */
.L_x_175:
[----:B------:R-:W-:Y:S05]  /*5100*/  BSYNC B1 ;  /* 0x0000000000017941 */ /* 0x000fea0003800000 */
.L_x_174:
        /* <DEDUP_REMOVED lines=9> */
.L_x_177:
[----:B------:R-:W-:Y:S05]  /*51a0*/  BSYNC B1 ;  /* 0x0000000000017941 */ /* 0x000fea0003800000 */
.L_x_176:
        /* <DEDUP_REMOVED lines=10> */
.L_x_179:
[----:B------:R-:W-:Y:S05]  /*5250*/  BSYNC B1 ;  /* 0x0000000000017941 */ /* 0x000fea0003800000 */
.L_x_178:
        /* <DEDUP_REMOVED lines=10> */
.L_x_181:
[----:B------:R-:W-:Y:S05]  /*5300*/  BSYNC B1 ;  /* 0x0000000000017941 */ /* 0x000fea0003800000 */
.L_x_180:
        /* <DEDUP_REMOVED lines=9> */
.L_x_183:
[----:B------:R-:W-:Y:S05]  /*53a0*/  BSYNC B1 ;  /* 0x0000000000017941 */ /* 0x000fea0003800000 */
.L_x_182:
        /* <DEDUP_REMOVED lines=9> */
.L_x_185:
[----:B------:R-:W-:Y:S05]  /*5440*/  BSYNC B1 ;  /* 0x0000000000017941 */ /* 0x000fea0003800000 */
.L_x_184:
        /* <DEDUP_REMOVED lines=10> */
.L_x_187:
[----:B------:R-:W-:Y:S05]  /*54f0*/  BSYNC B1 ;  /* 0x0000000000017941 */ /* 0x000fea0003800000 */
.L_x_186:
        /* <DEDUP_REMOVED lines=10> */
.L_x_189:
[----:B------:R-:W-:Y:S05]  /*55a0*/  BSYNC B1 ;  /* 0x0000000000017941 */ /* 0x000fea0003800000 */
.L_x_188:
        /* <DEDUP_REMOVED lines=9> */
.L_x_191:
[----:B------:R-:W-:Y:S05]  /*5640*/  BSYNC B1 ;  /* 0x0000000000017941 */ /* 0x000fea0003800000 */
.L_x_190:
        /* <DEDUP_REMOVED lines=9> */
.L_x_193:
[----:B------:R-:W-:Y:S05]  /*56e0*/  BSYNC B1 ;  /* 0x0000000000017941 */ /* 0x000fea0003800000 */
.L_x_192:
        /* <DEDUP_REMOVED lines=10> */
.L_x_195:
[----:B------:R-:W-:Y:S05]  /*5790*/  BSYNC B1 ;  /* 0x0000000000017941 */ /* 0x000fea0003800000 */
.L_x_194:
        /* <DEDUP_REMOVED lines=10> */
.L_x_197:
[----:B------:R-:W-:Y:S05]  /*5840*/  BSYNC B1 ;  /* 0x0000000000017941 */ /* 0x000fea0003800000 */
.L_x_196:
        /* <DEDUP_REMOVED lines=9> */
.L_x_199:
[----:B------:R-:W-:Y:S05]  /*58e0*/  BSYNC B1 ;  /* 0x0000000000017941 */ /* 0x000fea0003800000 */
.L_x_198:
        /* <DEDUP_REMOVED lines=9> */
.L_x_201:
[----:B------:R-:W-:Y:S05]  /*5980*/  BSYNC B1 ;  /* 0x0000000000017941 */ /* 0x000fea0003800000 */
.L_x_200:
        /* <DEDUP_REMOVED lines=10> */
.L_x_203:
[----:B------:R-:W-:Y:S05]  /*5a30*/  BSYNC B1 ;  /* 0x0000000000017941 */ /* 0x000fea0003800000 */
.L_x_202:
        /* <DEDUP_REMOVED lines=10> */
.L_x_205:
[----:B------:R-:W-:Y:S05]  /*5ae0*/  BSYNC B1 ;  /* 0x0000000000017941 */ /* 0x000fea0003800000 */
.L_x_204:
        /* <DEDUP_REMOVED lines=9> */
.L_x_207:
[----:B------:R-:W-:Y:S05]  /*5b80*/  BSYNC B1 ;  /* 0x0000000000017941 */ /* 0x000fea0003800000 */
.L_x_206:
        /* <DEDUP_REMOVED lines=9> */
.L_x_209:
[----:B------:R-:W-:Y:S05]  /*5c20*/  BSYNC B1 ;  /* 0x0000000000017941 */ /* 0x000fea0003800000 */
.L_x_208:
        /* <DEDUP_REMOVED lines=10> */
.L_x_211:
[----:B------:R-:W-:Y:S05]  /*5cd0*/  BSYNC B1 ;  /* 0x0000000000017941 */ /* 0x000fea0003800000 */
.L_x_210:
        /* <DEDUP_REMOVED lines=10> */
.L_x_213:
[----:B------:R-:W-:Y:S05]  /*5d80*/  BSYNC B1 ;  /* 0x0000000000017941 */ /* 0x000fea0003800000 */
.L_x_212:
        /* <DEDUP_REMOVED lines=9> */
.L_x_215:
[----:B------:R-:W-:Y:S05]  /*5e20*/  BSYNC B1 ;  /* 0x0000000000017941 */ /* 0x000fea0003800000 */
.L_x_214:
        /* <DEDUP_REMOVED lines=9> */
.L_x_217:
[----:B------:R-:W-:Y:S05]  /*5ec0*/  BSYNC B1 ;  /* 0x0000000000017941 */ /* 0x000fea0003800000 */
.L_x_216:
        /* <DEDUP_REMOVED lines=10> */
.L_x_219:
[----:B------:R-:W-:Y:S05]  /*5f70*/  BSYNC B1 ;  /* 0x0000000000017941 */ /* 0x000fea0003800000 */
.L_x_218:
        /* <DEDUP_REMOVED lines=10> */
.L_x_221:
[----:B------:R-:W-:Y:S05]  /*6020*/  BSYNC B1 ;  /* 0x0000000000017941 */ /* 0x000fea0003800000 */
.L_x_220:
        /* <DEDUP_REMOVED lines=9> */
.L_x_223:
[----:B------:R-:W-:Y:S05]  /*60c0*/  BSYNC B1 ;  /* 0x0000000000017941 */ /* 0x000fea0003800000 */
.L_x_222:
        /* <DEDUP_REMOVED lines=9> */
.L_x_225:
[----:B------:R-:W-:Y:S05]  /*6160*/  BSYNC B1 ;  /* 0x0000000000017941 */ /* 0x000fea0003800000 */
.L_x_224:
        /* <DEDUP_REMOVED lines=10> */
.L_x_227:
[----:B------:R-:W-:Y:S05]  /*6210*/  BSYNC B1 ;  /* 0x0000000000017941 */ /* 0x000fea0003800000 */
.L_x_226:
        /* <DEDUP_REMOVED lines=10> */
.L_x_229:
[----:B------:R-:W-:Y:S05]  /*62c0*/  BSYNC B1 ;  /* 0x0000000000017941 */ /* 0x000fea0003800000 */
.L_x_228:
        /* <DEDUP_REMOVED lines=9> */
.L_x_231:
[----:B------:R-:W-:Y:S05]  /*6360*/  BSYNC B1 ;  /* 0x0000000000017941 */ /* 0x000fea0003800000 */
.L_x_230:
        /* <DEDUP_REMOVED lines=9> */
.L_x_233:
[----:B------:R-:W-:Y:S05]  /*6400*/  BSYNC B1 ;  /* 0x0000000000017941 */ /* 0x000fea0003800000 */
.L_x_232:
        /* <DEDUP_REMOVED lines=10> */
.L_x_235:
[----:B------:R-:W-:Y:S05]  /*64b0*/  BSYNC B1 ;  /* 0x0000000000017941 */ /* 0x000fea0003800000 */
.L_x_234:
        /* <DEDUP_REMOVED lines=10> */
.L_x_237:
[----:B------:R-:W-:Y:S05]  /*6560*/  BSYNC B1 ;  /* 0x0000000000017941 */ /* 0x000fea0003800000 */
.L_x_236:
        /* <DEDUP_REMOVED lines=9> */
.L_x_239:
[----:B------:R-:W-:Y:S05]  /*6600*/  BSYNC B1 ;  /* 0x0000000000017941 */ /* 0x000fea0003800000 */
.L_x_238:
        /* <DEDUP_REMOVED lines=9> */
.L_x_241:
[----:B------:R-:W-:Y:S05]  /*66a0*/  BSYNC B1 ;  /* 0x0000000000017941 */ /* 0x000fea0003800000 */
.L_x_240:
        /* <DEDUP_REMOVED lines=10> */
.L_x_243:
[----:B------:R-:W-:Y:S05]  /*6750*/  BSYNC B1 ;  /* 0x0000000000017941 */ /* 0x000fea0003800000 */
.L_x_242:
        /* <DEDUP_REMOVED lines=10> */
.L_x_245:
[----:B------:R-:W-:Y:S05]  /*6800*/  BSYNC B1 ;  /* 0x0000000000017941 */ /* 0x000fea0003800000 */
.L_x_244:
        /* <DEDUP_REMOVED lines=9> */
.L_x_247:
[----:B------:R-:W-:Y:S05]  /*68a0*/  BSYNC B1 ;  /* 0x0000000000017941 */ /* 0x000fea0003800000 */
.L_x_246:
        /* <DEDUP_REMOVED lines=9> */
.L_x_249:
[----:B------:R-:W-:Y:S05]  /*6940*/  BSYNC B1 ;  /* 0x0000000000017941 */ /* 0x000fea0003800000 */
.L_x_248:
        /* <DEDUP_REMOVED lines=10> */
.L_x_251:
[----:B------:R-:W-:Y:S05]  /*69f0*/  BSYNC B1 ;  /* 0x0000000000017941 */ /* 0x000fea0003800000 */
.L_x_250:
        /* <DEDUP_REMOVED lines=10> */
.L_x_253:
[----:B------:R-:W-:Y:S05]  /*6aa0*/  BSYNC B1 ;  /* 0x0000000000017941 */ /* 0x000fea0003800000 */
.L_x_252:
        /* <DEDUP_REMOVED lines=9> */
.L_x_255:
[----:B------:R-:W-:Y:S05]  /*6b40*/  BSYNC B1 ;  /* 0x0000000000017941 */ /* 0x000fea0003800000 */
.L_x_254:
        /* <DEDUP_REMOVED lines=9> */
.L_x_257:
[----:B------:R-:W-:Y:S05]  /*6be0*/  BSYNC B1 ;  /* 0x0000000000017941 */ /* 0x000fea0003800000 */
.L_x_256:
        /* <DEDUP_REMOVED lines=10> */
.L_x_259:
[----:B------:R-:W-:Y:S05]  /*6c90*/  BSYNC B1 ;  /* 0x0000000000017941 */ /* 0x000fea0003800000 */
.L_x_258:
        /* <DEDUP_REMOVED lines=10> */
.L_x_261:
[----:B------:R-:W-:Y:S05]  /*6d40*/  BSYNC B1 ;  /* 0x0000000000017941 */ /* 0x000fea0003800000 */
.L_x_260:
        /* <DEDUP_REMOVED lines=9> */
.L_x_263:
[----:B------:R-:W-:Y:S05]  /*6de0*/  BSYNC B1 ;  /* 0x0000000000017941 */ /* 0x000fea0003800000 */
.L_x_262:
        /* <DEDUP_REMOVED lines=9> */
.L_x_265:
[----:B------:R-:W-:Y:S05]  /*6e80*/  BSYNC B1 ;  /* 0x0000000000017941 */ /* 0x000fea0003800000 */
.L_x_264:
        /* <DEDUP_REMOVED lines=10> */
.L_x_267:
[----:B------:R-:W-:Y:S05]  /*6f30*/  BSYNC B1 ;  /* 0x0000000000017941 */ /* 0x000fea0003800000 */
.L_x_266:
        /* <DEDUP_REMOVED lines=10> */
.L_x_269:
[----:B------:R-:W-:Y:S05]  /*6fe0*/  BSYNC B1 ;  /* 0x0000000000017941 */ /* 0x000fea0003800000 */
.L_x_268:
        /* <DEDUP_REMOVED lines=9> */
.L_x_271:
[----:B------:R-:W-:Y:S05]  /*7080*/  BSYNC B1 ;  /* 0x0000000000017941 */ /* 0x000fea0003800000 */
.L_x_270:
        /* <DEDUP_REMOVED lines=9> */
.L_x_273:
[----:B------:R-:W-:Y:S05]  /*7120*/  BSYNC B1 ;  /* 0x0000000000017941 */ /* 0x000fea0003800000 */
.L_x_272:
        /* <DEDUP_REMOVED lines=10> */
.L_x_275:
[----:B------:R-:W-:Y:S05]  /*71d0*/  BSYNC B1 ;  /* 0x0000000000017941 */ /* 0x000fea0003800000 */
.L_x_274:
        /* <DEDUP_REMOVED lines=10> */
.L_x_277:
[----:B------:R-:W-:Y:S05]  /*7280*/  BSYNC B1 ;  /* 0x0000000000017941 */ /* 0x000fea0003800000 */
.L_x_276:
[----:B01--45:R-:W-:Y:S01]  /*7290*/  IMAD.U32 R6, R152, 0x10000, RZ ;  /* 0x0001000098067824 */ /* 0x033fe200078e00ff */
        /* <DEDUP_REMOVED lines=8> */
.L_x_279:
[----:B------:R-:W-:Y:S05]  /*7320*/  BSYNC B1 ;  /* 0x0000000000017941 */ /* 0x000fea0003800000 */
.L_x_278:
[----:B0-2--5:R-:W-:Y:S01]  /*7330*/  IMAD.U32 R4, R152, 0x10000, RZ ;  /* 0x0001000098047824 */ /* 0x025fe200078e00ff */
[----:B------:R-:W-:Y:S01]  /*7340*/  ISETP.GT.AND P0, PT, R0, 0x8, P0 ;  /* 0x000000080000780c */ /* 0x000fe20000704270 */
[----:B------:R-:W-:Y:S01]  /*7350*/  @P1 IMAD.MOV.U32 R5, RZ, RZ, R11 ;  /* 0x000000ffff051224 */ /* 0x000fe200078e000b */
[----:B------:R-:W-:Y:S01]  /*7360*/  BSSY B1, `(.L_x_280) ;  /* 0x0000008000017945 */ /* 0x000fe20003800000 */
[----:B------:R-:W-:Y:S01]  /*7370*/  FMUL R3, R4, R155 ;  /* 0x0000009b04037220 */ /* 0x000fe20000400000 */
[----:B------:R-:W-:-:S03]  /*7380*/  @P1 IMAD.MOV.U32 R4, RZ, RZ, R10 ;  /* 0x000000ffff041224 */ /* 0x000fc600078e000a */
[----:B------:R-:W-:-:S05]  /*7390*/  FFMA R3, R150, R154, R3 ;  /* 0x0000009a96037223 */ /* 0x000fca0000000003 */
[----:B------:R-:W-:-:S05]  /*73a0*/  F2FP.BF16.F32.PACK_AB R3, RZ, R3 ;  /* 0x00000003ff03723e */ /* 0x000fca00000010ff */
[----:B------:R0:W-:Y:S01]  /*73b0*/  @P1 STG.E.U16 desc[UR36][R4.64+0x1f0], R3 ;  /* 0x0001f00304001986 */ /* 0x0001e2000c101524 */
[----:B------:R-:W-:Y:S05]  /*73c0*/  @!P0 BRA `(.L_x_281) ;  /* 0x0000000000048947 */ /* 0x000fea0003800000 */
[----:B------:R2:W5:Y:S02]  /*73d0*/  LDG.E.LTC128B.U16 R152, desc[UR36][R8.64+0x1f2] ;  /* 0x0001f22408987981 */ /* 0x000564000c1e1520 */
.L_x_281:
[----:B------:R-:W-:Y:S05]  /*73e0*/  BSYNC B1 ;  /* 0x0000000000017941 */ /* 0x000fea0003800000 */
.L_x_280:
[----:B------:R-:W-:Y:S05]  /*73f0*/  @!P0 BRA `(.L_x_282) ;  /* 0x0000002400308947 */ /* 0x000fea0003800000 */
[----:B-----5:R-:W-:-:S04]  /*7400*/  IMAD.U32 R152, R152, 0x10000, RZ ;  /* 0x0001000098987824 */ /* 0x020fc800078e00ff */
[----:B------:R-:W-:-:S04]  /*7410*/  FMUL R152, R152, R155 ;  /* 0x0000009b98987220 */ /* 0x000fc80000400000 */
[----:B------:R-:W-:-:S05]  /*7420*/  FFMA R152, R151, R154, R152 ;  /* 0x0000009a97987223 */ /* 0x000fca0000000098 */
[----:B------:R-:W-:-:S05]  /*7430*/  F2FP.BF16.F32.PACK_AB R152, RZ, R152 ;  /* 0x00000098ff98723e */ /* 0x000fca00000010ff */
[----:B------:R4:W-:Y:S01]  /*7440*/  STG.E.U16 desc[UR36][R10.64+0x1f2], R152 ;  /* 0x0001f2980a007986 */ /* 0x0009e2000c101524 */
[----:B------:R-:W-:Y:S05]  /*7450*/  BRA `(.L_x_282) ;  /* 0x0000002400187947 */ /* 0x000fea0003800000 */
.L_x_29:
[----:B------:R-:W-:Y:S01]  /*7460*/  ISETP.GT.AND P0, PT, R3, 0x1, PT ;  /* 0x000000010300780c */ /* 0x000fe20003f04270 */
[----:B------:R-:W-:Y:S01]  /*7470*/  ULDC.64 UR4, c[0x0][0x5c0] ;  /* 0x0001700000047ab9 */ /* 0x000fe20000000a00 */
[-C--:B------:R-:W-:Y:S01]  /*7480*/  FMUL R24, R24, R154.reuse ;  /* 0x0000009a18187220 */ /* 0x080fe20000400000 */
[-C--:B------:R-:W-:Y:S01]  /*7490*/  FMUL R25, R25, R154.reuse ;  /* 0x0000009a19197220 */ /* 0x080fe20000400000 */
[----:B------:R-:W-:Y:S01]  /*74a0*/  ISETP.GT.AND P3, PT, R0, RZ, P0 ;  /* 0x000000ff0000720c */ /* 0x000fe20000764270 */
[-C--:B------:R-:W-:Y:S01]  /*74b0*/  FMUL R26, R26, R154.reuse ;  /* 0x0000009a1a1a7220 */ /* 0x080fe20000400000 */
[----:B------:R-:W-:Y:S01]  /*74c0*/  LEA R4, P4, R160, UR4, 0x1 ;  /* 0x00000004a0047c11 */ /* 0x000fe2000f8808ff */
[----:B------:R-:W-:Y:S01]  /*74d0*/  FMUL R27, R27, R154 ;  /* 0x0000009a1b1b7220 */ /* 0x000fe20000400000 */
[----:B------:R-:W-:Y:S01]  /*74e0*/  F2FP.BF16.F32.PACK_AB R24, RZ, R24 ;  /* 0x00000018ff18723e */ /* 0x000fe200000010ff */
[-C--:B------:R-:W-:Y:S01]  /*74f0*/  FMUL R28, R28, R154.reuse ;  /* 0x0000009a1c1c7220 */ /* 0x080fe20000400000 */
[----:B------:R-:W-:Y:S01]  /*7500*/  LEA.HI.X R5, R160, UR5, R169, 0x1, P4 ;  /* 0x00000005a0057c11 */ /* 0x000fe2000a0f0ca9 */
[-C--:B------:R-:W-:Y:S01]  /*7510*/  FMUL R29, R29, R154.reuse ;  /* 0x0000009a1d1d7220 */ /* 0x080fe20000400000 */
[----:B------:R-:W-:Y:S01]  /*7520*/  F2FP.BF16.F32.PACK_AB R25, RZ, R25 ;  /* 0x00000019ff19723e */ /* 0x000fe200000010ff */
[-C--:B------:R-:W-:Y:S01]  /*7530*/  FMUL R30, R30, R154.reuse ;  /* 0x0000009a1e1e7220 */ /* 0x080fe20000400000 */
[----:B------:R-:W-:Y:S01]  /*7540*/  SHF.L.U64.HI R11, R10, 0x4, R11 ;  /* 0x000000040a0b7819 */ /* 0x000fe2000001020b */
[----:B------:R-:W-:Y:S01]  /*7550*/  @P1 STG.E.U16 desc[UR36][R4.64], R24 ;  /* 0x0000001804001986 */ /* 0x000fe2000c101524 */
[----:B------:R-:W-:Y:S01]  /*7560*/  ISETP.GT.AND P1, PT, R3, 0x8, PT ;  /* 0x000000080300780c */ /* 0x000fe20003f24270 */
[----:B------:R-:W-:Y:S01]  /*7570*/  FMUL R31, R31, R154 ;  /* 0x0000009a1f1f7220 */ /* 0x000fe20000400000 */
[----:B------:R-:W-:Y:S01]  /*7580*/  ISETP.GT.AND P4, PT, R0, 0x8, P0 ;  /* 0x000000080000780c */ /* 0x000fe20000784270 */
[----:B------:R-:W-:Y:S01]  /*7590*/  @P3 STG.E.U16 desc[UR36][R4.64+0x2], R25 ;  /* 0x0000021904003986 */ /* 0x000fe2000c101524 */
[----:B------:R-:W-:Y:S01]  /*75a0*/  LEA R6, P3, R10, R4, 0x4 ;  /* 0x000000040a067211 */ /* 0x000fe200078620ff */
[-C--:B------:R-:W-:Y:S01]  /*75b0*/  FMUL R32, R32, R154.reuse ;  /* 0x0000009a20207220 */ /* 0x080fe20000400000 */
[C---:B------:R-:W-:Y:S01]  /*75c0*/  ISETP.GT.AND P2, PT, R0.reuse, 0x8, P2 ;  /* 0x000000080000780c */ /* 0x040fe20001744270 */
[-C--:B------:R-:W-:Y:S01]  /*75d0*/  FMUL R33, R33, R154.reuse ;  /* 0x0000009a21217220 */ /* 0x080fe20000400000 */
[----:B------:R-:W-:Y:S01]  /*75e0*/  ISETP.GT.AND P0, PT, R3, 0x9, PT ;  /* 0x000000090300780c */ /* 0x000fe20003f04270 */
[----:B------:R-:W-:Y:S01]  /*75f0*/  IMAD.X R7, R11, 0x1, R5, P3 ;  /* 0x000000010b077824 */ /* 0x000fe200018e0605 */
[----:B------:R-:W-:Y:S01]  /*7600*/  ISETP.GT.AND P5, PT, R0, RZ, P1 ;  /* 0x000000ff0000720c */ /* 0x000fe20000fa4270 */
[-C--:B------:R-:W-:Y:S01]  /*7610*/  FMUL R34, R34, R154.reuse ;  /* 0x0000009a22227220 */ /* 0x080fe20000400000 */
[----:B------:R-:W-:Y:S01]  /*7620*/  ISETP.GT.AND P3, PT, R0, RZ, P0 ;  /* 0x000000ff0000720c */ /* 0x000fe20000764270 */
[----:B------:R-:W-:Y:S01]  /*7630*/  FMUL R35, R35, R154 ;  /* 0x0000009a23237220 */ /* 0x000fe20000400000 */
[----:B------:R-:W-:Y:S01]  /*7640*/  F2FP.BF16.F32.PACK_AB R26, RZ, R26 ;  /* 0x0000001aff1a723e */ /* 0x000fe200000010ff */
[-C--:B------:R-:W-:Y:S01]  /*7650*/  FMUL R36, R36, R154.reuse ;  /* 0x0000009a24247220 */ /* 0x080fe20000400000 */
[----:B------:R-:W-:Y:S01]  /*7660*/  F2FP.BF16.F32.PACK_AB R27, RZ, R27 ;  /* 0x0000001bff1b723e */ /* 0x000fe200000010ff */
[----:B------:R-:W-:Y:S01]  /*7670*/  FMUL R37, R37, R154 ;  /* 0x0000009a25257220 */ /* 0x000fe20000400000 */
[----:B------:R-:W-:Y:S01]  /*7680*/  F2FP.BF16.F32.PACK_AB R28, RZ, R28 ;  /* 0x0000001cff1c723e */ /* 0x000fe200000010ff */
[----:B------:R-:W-:Y:S01]  /*7690*/  @P2 STG.E.U16 desc[UR36][R6.64], R26 ;  /* 0x0000001a06002986 */ /* 0x000fe2000c101524 */
[----:B------:R-:W-:Y:S01]  /*76a0*/  F2FP.BF16.F32.PACK_AB R29, RZ, R29 ;  /* 0x0000001dff1d723e */ /* 0x000fe200000010ff */
[-C--:B------:R-:W-:Y:S01]  /*76b0*/  FMUL R38, R38, R154.reuse ;  /* 0x0000009a26267220 */ /* 0x080fe20000400000 */
[C---:B------:R-:W-:Y:S01]  /*76c0*/  ISETP.GT.AND P2, PT, R0.reuse, 0x8, P1 ;  /* 0x000000080000780c */ /* 0x040fe20000f44270 */
[----:B------:R-:W-:Y:S01]  /*76d0*/  @P4 STG.E.U16 desc[UR36][R6.64+0x2], R27 ;  /* 0x0000021b06004986 */ /* 0x000fe2000c101524 */
[----:B------:R-:W-:Y:S01]  /*76e0*/  ISETP.GT.AND P1, PT, R3, 0x10, PT ;  /* 0x000000100300780c */ /* 0x000fe20003f24270 */
[----:B------:R-:W-:Y:S01]  /*76f0*/  FMUL R39, R39, R154 ;  /* 0x0000009a27277220 */ /* 0x000fe20000400000 */
[----:B------:R-:W-:Y:S01]  /*7700*/  F2FP.BF16.F32.PACK_AB R30, RZ, R30 ;  /* 0x0000001eff1e723e */ /* 0x000fe200000010ff */
[----:B------:R-:W-:Y:S01]  /*7710*/  @P5 STG.E.U16 desc[UR36][R4.64+0x10], R28 ;  /* 0x0000101c04005986 */ /* 0x000fe2000c101524 */
[----:B------:R-:W-:Y:S01]  /*7720*/  ISETP.GT.AND P4, PT, R0, RZ, P1 ;  /* 0x000000ff0000720c */ /* 0x000fe20000f84270 */
[-C--:B------:R-:W-:Y:S01]  /*7730*/  FMUL R40, R40, R154.reuse ;  /* 0x0000009a28287220 */ /* 0x080fe20000400000 */
[----:B------:R-:W-:Y:S01]  /*7740*/  F2FP.BF16.F32.PACK_AB R31, RZ, R31 ;  /* 0x0000001fff1f723e */ /* 0x000fe200000010ff */
[----:B------:R-:W-:Y:S01]  /*7750*/  @P3 STG.E.U16 desc[UR36][R4.64+0x12], R29 ;  /* 0x0000121d04003986 */ /* 0x000fe2000c101524 */
[----:B------:R-:W-:Y:S01]  /*7760*/  ISETP.GT.AND P3, PT, R0, 0x8, P0 ;  /* 0x000000080000780c */ /* 0x000fe20000764270 */
[----:B------:R-:W-:Y:S01]  /*7770*/  FMUL R41, R41, R154 ;  /* 0x0000009a29297220 */ /* 0x000fe20000400000 */
[----:B------:R-:W-:Y:S01]  /*7780*/  ISETP.GT.AND P0, PT, R3, 0x11, PT ;  /* 0x000000110300780c */ /* 0x000fe20003f04270 */
[----:B------:R-:W-:Y:S01]  /*7790*/  @P2 STG.E.U16 desc[UR36][R6.64+0x10], R30 ;  /* 0x0000101e06002986 */ /* 0x000fe2000c101524 */
[----:B------:R-:W-:Y:S01]  /*77a0*/  F2FP.BF16.F32.PACK_AB R32, RZ, R32 ;  /* 0x00000020ff20723e */ /* 0x000fe200000010ff */
[-C--:B------:R-:W-:Y:S01]  /*77b0*/  FMUL R42, R42, R154.reuse ;  /* 0x0000009a2a2a7220 */ /* 0x080fe20000400000 */
[C---:B------:R-:W-:Y:S01]  /*77c0*/  ISETP.GT.AND P5, PT, R0.reuse, RZ, P0 ;  /* 0x000000ff0000720c */ /* 0x040fe200007a4270 */
[-C--:B------:R-:W-:Y:S01]  /*77d0*/  FMUL R43, R43, R154.reuse ;  /* 0x0000009a2b2b7220 */ /* 0x080fe20000400000 */
[----:B------:R-:W-:Y:S01]  /*77e0*/  ISETP.GT.AND P2, PT, R0, 0x8, P1 ;  /* 0x000000080000780c */ /* 0x000fe20000f44270 */
[-C--:B------:R-:W-:Y:S01]  /*77f0*/  FMUL R44, R44, R154.reuse ;  /* 0x0000009a2c2c7220 */ /* 0x080fe20000400000 */
[----:B------:R-:W-:Y:S01]  /*7800*/  ISETP.GT.AND P1, PT, R3, 0x18, PT ;  /* 0x000000180300780c */ /* 0x000fe20003f24270 */
[-C--:B------:R-:W-:Y:S01]  /*7810*/  FMUL R45, R45, R154.reuse ;  /* 0x0000009a2d2d7220 */ /* 0x080fe20000400000 */
[----:B------:R-:W-:Y:S01]  /*7820*/  F2FP.BF16.F32.PACK_AB R33, RZ, R33 ;  /* 0x00000021ff21723e */ /* 0x000fe200000010ff */
[----:B------:R-:W-:Y:S01]  /*7830*/  @P3 STG.E.U16 desc[UR36][R6.64+0x12], R31 ;  /* 0x0000121f06003986 */ /* 0x000fe2000c101524 */
[----:B------:R-:W-:Y:S01]  /*7840*/  ISETP.GT.AND P3, PT, R0, 0x8, P0 ;  /* 0x000000080000780c */ /* 0x000fe20000764270 */
[-C--:B------:R-:W-:Y:S01]  /*7850*/  FMUL R46, R46, R154.reuse ;  /* 0x0000009a2e2e7220 */ /* 0x080fe20000400000 */
[----:B------:R-:W-:Y:S01]  /*7860*/  ISETP.GT.AND P0, PT, R3, 0x19, PT ;  /* 0x000000190300780c */ /* 0x000fe20003f04270 */
[----:B------:R-:W-:Y:S01]  /*7870*/  @P4 STG.E.U16 desc[UR36][R4.64+0x20], R32 ;  /* 0x0000202004004986 */ /* 0x000fe2000c101524 */
[C---:B------:R-:W-:Y:S01]  /*7880*/  ISETP.GT.AND P4, PT, R0.reuse, RZ, P1 ;  /* 0x000000ff0000720c */ /* 0x040fe20000f84270 */
[----:B------:R-:W-:Y:S01]  /*7890*/  FMUL R47, R47, R154 ;  /* 0x0000009a2f2f7220 */ /* 0x000fe20000400000 */
[----:B------:R-:W-:Y:S01]  /*78a0*/  F2FP.BF16.F32.PACK_AB R34, RZ, R34 ;  /* 0x00000022ff22723e */ /* 0x000fe200000010ff */
[----:B------:R-:W-:Y:S01]  /*78b0*/  @P5 STG.E.U16 desc[UR36][R4.64+0x22], R33 ;  /* 0x0000222104005986 */ /* 0x000fe2000c101524 */
[----:B------:R-:W-:Y:S01]  /*78c0*/  ISETP.GT.AND P5, PT, R0, RZ, P0 ;  /* 0x000000ff0000720c */ /* 0x000fe200007a4270 */
[----:B------:R-:W-:Y:S01]  /*78d0*/  FMUL R48, R48, R154 ;  /* 0x0000009a30307220 */ /* 0x000fe20000400000 */
[----:B------:R-:W-:Y:S01]  /*78e0*/  F2FP.BF16.F32.PACK_AB R35, RZ, R35 ;  /* 0x00000023ff23723e */ /* 0x000fe200000010ff */
[----:B------:R-:W-:Y:S01]  /*78f0*/  @P2 STG.E.U16 desc[UR36][R6.64+0x20], R34 ;  /* 0x0000202206002986 */ /* 0x000fe2000c101524 */
[----:B------:R-:W-:Y:S01]  /*7900*/  F2FP.BF16.F32.PACK_AB R36, RZ, R36 ;  /* 0x00000024ff24723e */ /* 0x000fe200000010ff */
[-C--:B------:R-:W-:Y:S01]  /*7910*/  FMUL R49, R49, R154.reuse ;  /* 0x0000009a31317220 */ /* 0x080fe20000400000 */
[----:B------:R-:W-:Y:S01]  /*7920*/  ISETP.GT.AND P2, PT, R0, 0x8, P1 ;  /* 0x000000080000780c */ /* 0x000fe20000f44270 */
[----:B------:R-:W-:Y:S01]  /*7930*/  @P3 STG.E.U16 desc[UR36][R6.64+0x22], R35 ;  /* 0x0000222306003986 */ /* 0x000fe2000c101524 */
[----:B------:R-:W-:Y:S01]  /*7940*/  ISETP.GT.AND P1, PT, R3, 0x20, PT ;  /* 0x000000200300780c */ /* 0x000fe20003f24270 */
[-C--:B------:R-:W-:Y:S01]  /*7950*/  FMUL R50, R50, R154.reuse ;  /* 0x0000009a32327220 */ /* 0x080fe20000400000 */
[----:B------:R-:W-:Y:S01]  /*7960*/  F2FP.BF16.F32.PACK_AB R37, RZ, R37 ;  /* 0x00000025ff25723e */ /* 0x000fe200000010ff */
[----:B------:R-:W-:Y:S01]  /*7970*/  @P4 STG.E.U16 desc[UR36][R4.64+0x30], R36 ;  /* 0x0000302404004986 */ /* 0x000fe2000c101524 */
[C---:B------:R-:W-:Y:S01]  /*7980*/  ISETP.GT.AND P3, PT, R0.reuse, 0x8, P0 ;  /* 0x000000080000780c */ /* 0x040fe20000764270 */
[-C--:B------:R-:W-:Y:S01]  /*7990*/  FMUL R51, R51, R154.reuse ;  /* 0x0000009a33337220 */ /* 0x080fe20000400000 */
[----:B------:R-:W-:Y:S01]  /*79a0*/  ISETP.GT.AND P0, PT, R3, 0x21, PT ;  /* 0x000000210300780c */ /* 0x000fe20003f04270 */
[----:B------:R-:W-:Y:S01]  /*79b0*/  @P5 STG.E.U16 desc[UR36][R4.64+0x32], R37 ;  /* 0x0000322504005986 */ /* 0x000fe2000c101524 */
[----:B------:R-:W-:Y:S01]  /*79c0*/  ISETP.GT.AND P4, PT, R0, RZ, P1 ;  /* 0x000000ff0000720c */ /* 0x000fe20000f84270 */
[----:B------:R-:W-:Y:S01]  /*79d0*/  FMUL R52, R52, R154 ;  /* 0x0000009a34347220 */ /* 0x000fe20000400000 */
[----:B------:R-:W-:Y:S01]  /*79e0*/  F2FP.BF16.F32.PACK_AB R38, RZ, R38 ;  /* 0x00000026ff26723e */ /* 0x000fe200000010ff */
[-C--:B------:R-:W-:Y:S01]  /*79f0*/  FMUL R53, R53, R154.reuse ;  /* 0x0000009a35357220 */ /* 0x080fe20000400000 */
        /* <DEDUP_REMOVED lines=325> */
[----:B------:R-:W-:Y:S01]  /*8e50*/  FMUL R151, R151, R154 ;  /* 0x0000009a97977220 */ /* 0x000fe20000400000 */
[----:B------:R-:W-:Y:S01]  /*8e60*/  ISETP.GT.AND P2, PT, R0, 0x8, P1 ;  /* 0x000000080000780c */ /* 0x000fe20000f44270 */
[----:B------:R-:W-:Y:S01]  /*8e70*/  @P3 STG.E.U16 desc[UR36][R6.64+0x132], R103 ;  /* 0x0001326706003986 */ /* 0x000fe2000c101524 */
[----:B------:R-:W-:-:S02]  /*8e80*/  ISETP.GT.AND P1, PT, R3, 0xa8, PT ;  /* 0x000000a80300780c */ /* 0x000fc40003f24270 */
[----:B------:R-:W-:Y:S01]  /*8e90*/  F2FP.BF16.F32.PACK_AB R105, RZ, R105 ;  /* 0x00000069ff69723e */ /* 0x000fe200000010ff */
[----:B------:R-:W-:Y:S01]  /*8ea0*/  @P4 STG.E.U16 desc[UR36][R4.64+0x140], R104 ;  /* 0x0001406804004986 */ /* 0x000fe2000c101524 */
[C---:B------:R-:W-:Y:S02]  /*8eb0*/  ISETP.GT.AND P3, PT, R0.reuse, 0x8, P0 ;  /* 0x000000080000780c */ /* 0x040fe40000764270 */
[----:B------:R-:W-:Y:S01]  /*8ec0*/  ISETP.GT.AND P0, PT, R3, 0xa9, PT ;  /* 0x000000a90300780c */ /* 0x000fe20003f04270 */
[----:B------:R-:W-:Y:S01]  /*8ed0*/  @P5 STG.E.U16 desc[UR36][R4.64+0x142], R105 ;  /* 0x0001426904005986 */ /* 0x000fe2000c101524 */
[C---:B------:R-:W-:Y:S02]  /*8ee0*/  ISETP.GT.AND P4, PT, R0.reuse, RZ, P1 ;  /* 0x000000ff0000720c */ /* 0x040fe40000f84270 */
[----:B------:R-:W-:Y:S02]  /*8ef0*/  F2FP.BF16.F32.PACK_AB R106, RZ, R106 ;  /* 0x0000006aff6a723e */ /* 0x000fe400000010ff */
[----:B------:R-:W-:-:S02]  /*8f00*/  ISETP.GT.AND P5, PT, R0, RZ, P0 ;  /* 0x000000ff0000720c */ /* 0x000fc400007a4270 */
[----:B------:R-:W-:Y:S01]  /*8f10*/  F2FP.BF16.F32.PACK_AB R107, RZ, R107 ;  /* 0x0000006bff6b723e */ /* 0x000fe200000010ff */
[----:B------:R-:W-:Y:S01]  /*8f20*/  @P2 STG.E.U16 desc[UR36][R6.64+0x140], R106 ;  /* 0x0001406a06002986 */ /* 0x000fe2000c101524 */
[----:B------:R-:W-:Y:S02]  /*8f30*/  F2FP.BF16.F32.PACK_AB R108, RZ, R108 ;  /* 0x0000006cff6c723e */ /* 0x000fe400000010ff */
[C---:B------:R-:W-:Y:S01]  /*8f40*/  ISETP.GT.AND P2, PT, R0.reuse, 0x8, P1 ;  /* 0x000000080000780c */ /* 0x040fe20000f44270 */
[----:B------:R-:W-:Y:S01]  /*8f50*/  @P3 STG.E.U16 desc[UR36][R6.64+0x142], R107 ;  /* 0x0001426b06003986 */ /* 0x000fe2000c101524 */
[----:B------:R-:W-:Y:S02]  /*8f60*/  ISETP.GT.AND P1, PT, R3, 0xb0, PT ;  /* 0x000000b00300780c */ /* 0x000fe40003f24270 */
[----:B------:R-:W-:Y:S01]  /*8f70*/  F2FP.BF16.F32.PACK_AB R109, RZ, R109 ;  /* 0x0000006dff6d723e */ /* 0x000fe200000010ff */
[----:B------:R-:W-:Y:S01]  /*8f80*/  @P4 STG.E.U16 desc[UR36][R4.64+0x150], R108 ;  /* 0x0001506c04004986 */ /* 0x000fe2000c101524 */
[----:B------:R-:W-:-:S02]  /*8f90*/  ISETP.GT.AND P3, PT, R0, 0x8, P0 ;  /* 0x000000080000780c */ /* 0x000fc40000764270 */
[----:B------:R-:W-:Y:S01]  /*8fa0*/  ISETP.GT.AND P0, PT, R3, 0xb1, PT ;  /* 0x000000b10300780c */ /* 0x000fe20003f04270 */
[----:B------:R-:W-:Y:S01]  /*8fb0*/  @P5 STG.E.U16 desc[UR36][R4.64+0x152], R109 ;  /* 0x0001526d04005986 */ /* 0x000fe2000c101524 */
[C---:B------:R-:W-:Y:S02]  /*8fc0*/  ISETP.GT.AND P4, PT, R0.reuse, RZ, P1 ;  /* 0x000000ff0000720c */ /* 0x040fe40000f84270 */
[----:B------:R-:W-:Y:S02]  /*8fd0*/  F2FP.BF16.F32.PACK_AB R110, RZ, R110 ;  /* 0x0000006eff6e723e */ /* 0x000fe400000010ff */
[----:B------:R-:W-:Y:S02]  /*8fe0*/  ISETP.GT.AND P5, PT, R0, RZ, P0 ;  /* 0x000000ff0000720c */ /* 0x000fe400007a4270 */
[----:B------:R-:W-:Y:S01]  /*8ff0*/  F2FP.BF16.F32.PACK_AB R111, RZ, R111 ;  /* 0x0000006fff6f723e */ /* 0x000fe200000010ff */
[----:B------:R-:W-:Y:S01]  /*9000*/  @P2 STG.E.U16 desc[UR36][R6.64+0x150], R110 ;  /* 0x0001506e06002986 */ /* 0x000fe2000c101524 */
[----:B------:R-:W-:-:S02]  /*9010*/  F2FP.BF16.F32.PACK_AB R112, RZ, R112 ;  /* 0x00000070ff70723e */ /* 0x000fc400000010ff */
[C---:B------:R-:W-:Y:S01]  /*9020*/  ISETP.GT.AND P2, PT, R0.reuse, 0x8, P1 ;  /* 0x000000080000780c */ /* 0x040fe20000f44270 */
[----:B------:R-:W-:Y:S01]  /*9030*/  @P3 STG.E.U16 desc[UR36][R6.64+0x152], R111 ;  /* 0x0001526f06003986 */ /* 0x000fe2000c101524 */
[C---:B------:R-:W-:Y:S02]  /*9040*/  ISETP.GT.AND P1, PT, R3.reuse, 0xb8, PT ;  /* 0x000000b80300780c */ /* 0x040fe40003f24270 */
[----:B------:R-:W-:Y:S01]  /*9050*/  F2FP.BF16.F32.PACK_AB R113, RZ, R113 ;  /* 0x00000071ff71723e */ /* 0x000fe200000010ff */
[----:B------:R-:W-:Y:S01]  /*9060*/  @P4 STG.E.U16 desc[UR36][R4.64+0x160], R112 ;  /* 0x0001607004004986 */ /* 0x000fe2000c101524 */
[C---:B------:R-:W-:Y:S02]  /*9070*/  ISETP.GT.AND P3, PT, R0.reuse, 0x8, P0 ;  /* 0x000000080000780c */ /* 0x040fe40000764270 */
[----:B------:R-:W-:Y:S01]  /*9080*/  ISETP.GT.AND P0, PT, R3, 0xb9, PT ;  /* 0x000000b90300780c */ /* 0x000fe20003f04270 */
[----:B------:R-:W-:Y:S01]  /*9090*/  @P5 STG.E.U16 desc[UR36][R4.64+0x162], R113 ;  /* 0x0001627104005986 */ /* 0x000fe2000c101524 */
[----:B------:R-:W-:-:S02]  /*90a0*/  ISETP.GT.AND P4, PT, R0, RZ, P1 ;  /* 0x000000ff0000720c */ /* 0x000fc40000f84270 */
[----:B------:R-:W-:Y:S02]  /*90b0*/  F2FP.BF16.F32.PACK_AB R114, RZ, R114 ;  /* 0x00000072ff72723e */ /* 0x000fe400000010ff */
[C---:B------:R-:W-:Y:S02]  /*90c0*/  ISETP.GT.AND P5, PT, R0.reuse, RZ, P0 ;  /* 0x000000ff0000720c */ /* 0x040fe400007a4270 */
[----:B------:R-:W-:Y:S01]  /*90d0*/  F2FP.BF16.F32.PACK_AB R115, RZ, R115 ;  /* 0x00000073ff73723e */ /* 0x000fe200000010ff */
[----:B------:R-:W-:Y:S01]  /*90e0*/  @P2 STG.E.U16 desc[UR36][R6.64+0x160], R114 ;  /* 0x0001607206002986 */ /* 0x000fe2000c101524 */
[----:B------:R-:W-:Y:S02]  /*90f0*/  F2FP.BF16.F32.PACK_AB R116, RZ, R116 ;  /* 0x00000074ff74723e */ /* 0x000fe400000010ff */
        /* <DEDUP_REMOVED lines=65> */
[----:B------:R-:W-:Y:S02]  /*9510*/  ISETP.GT.AND P5, PT, R0, RZ, P0 ;  /* 0x000000ff0000720c */ /* 0x000fe400007a4270 */
[----:B------:R-:W-:Y:S02]  /*9520*/  F2FP.BF16.F32.PACK_AB R134, RZ, R134 ;  /* 0x00000086ff86723e */ /* 0x000fe400000010ff */
[----:B------:R-:W-:Y:S02]  /*9530*/  F2FP.BF16.F32.PACK_AB R135, RZ, R135 ;  /* 0x00000087ff87723e */ /* 0x000fe400000010ff */
[----:B------:R-:W-:Y:S01]  /*9540*/  F2FP.BF16.F32.PACK_AB R136, RZ, R136 ;  /* 0x00000088ff88723e */ /* 0x000fe200000010ff */
[----:B------:R-:W-:Y:S01]  /*9550*/  @P2 STG.E.U16 desc[UR36][R6.64+0x1b0], R134 ;  /* 0x0001b08606002986 */ /* 0x000fe2000c101524 */
[----:B------:R-:W-:-:S02]  /*9560*/  F2FP.BF16.F32.PACK_AB R137, RZ, R137 ;  /* 0x00000089ff89723e */ /* 0x000fc400000010ff */
[C---:B------:R-:W-:Y:S01]  /*9570*/  ISETP.GT.AND P1, PT, R0.reuse, 0x8, P1 ;  /* 0x000000080000780c */ /* 0x040fe20000f24270 */
[----:B------:R-:W-:Y:S01]  /*9580*/  @P3 STG.E.U16 desc[UR36][R6.64+0x1b2], R135 ;  /* 0x0001b28706003986 */ /* 0x000fe2000c101524 */
[C---:B------:R-:W-:Y:S02]  /*9590*/  ISETP.GT.AND P2, PT, R0.reuse, 0x8, P0 ;  /* 0x000000080000780c */ /* 0x040fe40000744270 */
[C---:B------:R-:W-:Y:S01]  /*95a0*/  ISETP.GT.AND P0, PT, R3.reuse, 0xe9, PT ;  /* 0x000000e90300780c */ /* 0x040fe20003f04270 */
[----:B------:R-:W-:Y:S01]  /*95b0*/  @P4 STG.E.U16 desc[UR36][R4.64+0x1c0], R136 ;  /* 0x0001c08804004986 */ /* 0x000fe2000c101524 */
[----:B------:R-:W-:Y:S02]  /*95c0*/  ISETP.GT.AND P4, PT, R3, 0xe8, PT ;  /* 0x000000e80300780c */ /* 0x000fe40003f84270 */
[----:B------:R-:W-:Y:S01]  /*95d0*/  F2FP.BF16.F32.PACK_AB R138, RZ, R138 ;  /* 0x0000008aff8a723e */ /* 0x000fe200000010ff */
[----:B------:R-:W-:Y:S01]  /*95e0*/  @P5 STG.E.U16 desc[UR36][R4.64+0x1c2], R137 ;  /* 0x0001c28904005986 */ /* 0x000fe2000c101524 */
[----:B------:R-:W-:-:S02]  /*95f0*/  ISETP.GT.AND P5, PT, R0, RZ, P4 ;  /* 0x000000ff0000720c */ /* 0x000fc400027a4270 */
[----:B------:R-:W-:Y:S01]  /*9600*/  F2FP.BF16.F32.PACK_AB R139, RZ, R139 ;  /* 0x0000008bff8b723e */ /* 0x000fe200000010ff */
[----:B------:R-:W-:Y:S01]  /*9610*/  @P1 STG.E.U16 desc[UR36][R6.64+0x1c0], R138 ;  /* 0x0001c08a06001986 */ /* 0x000fe2000c101524 */
[----:B------:R-:W-:Y:S02]  /*9620*/  F2FP.BF16.F32.PACK_AB R140, RZ, R140 ;  /* 0x0000008cff8c723e */ /* 0x000fe400000010ff */
[C---:B------:R-:W-:Y:S01]  /*9630*/  ISETP.GT.AND P3, PT, R0.reuse, RZ, P0 ;  /* 0x000000ff0000720c */ /* 0x040fe20000764270 */
[----:B------:R-:W-:Y:S01]  /*9640*/  @P2 STG.E.U16 desc[UR36][R6.64+0x1c2], R139 ;  /* 0x0001c28b06002986 */ /* 0x000fe2000c101524 */
[C---:B------:R-:W-:Y:S02]  /*9650*/  ISETP.GT.AND P4, PT, R0.reuse, 0x8, P4 ;  /* 0x000000080000780c */ /* 0x040fe40002784270 */
[----:B------:R-:W-:Y:S02]  /*9660*/  F2FP.BF16.F32.PACK_AB R141, RZ, R141 ;  /* 0x0000008dff8d723e */ /* 0x000fe400000010ff */
[----:B------:R-:W-:Y:S01]  /*9670*/  F2FP.BF16.F32.PACK_AB R142, RZ, R142 ;  /* 0x0000008eff8e723e */ /* 0x000fe200000010ff */
[----:B------:R-:W-:Y:S01]  /*9680*/  @P5 STG.E.U16 desc[UR36][R4.64+0x1d0], R140 ;  /* 0x0001d08c04005986 */ /* 0x000fe2000c101524 */
[----:B------:R-:W-:-:S02]  /*9690*/  ISETP.GT.AND P5, PT, R0, 0x8, P0 ;  /* 0x000000080000780c */ /* 0x000fc400007a4270 */
[----:B------:R-:W-:Y:S02]  /*96a0*/  F2FP.BF16.F32.PACK_AB R143, RZ, R143 ;  /* 0x0000008fff8f723e */ /* 0x000fe400000010ff */
[C---:B------:R-:W-:Y:S01]  /*96b0*/  ISETP.GT.AND P0, PT, R3.reuse, 0xf1, PT ;  /* 0x000000f10300780c */ /* 0x040fe20003f04270 */
[----:B------:R-:W-:Y:S01]  /*96c0*/  @P3 STG.E.U16 desc[UR36][R4.64+0x1d2], R141 ;  /* 0x0001d28d04003986 */ /* 0x000fe2000c101524 */
[----:B------:R-:W-:Y:S02]  /*96d0*/  ISETP.GT.AND P3, PT, R3, 0xf0, PT ;  /* 0x000000f00300780c */ /* 0x000fe40003f64270 */
[----:B------:R-:W-:Y:S01]  /*96e0*/  F2FP.BF16.F32.PACK_AB R144, RZ, R144 ;  /* 0x00000090ff90723e */ /* 0x000fe200000010ff */
[----:B------:R-:W-:Y:S01]  /*96f0*/  @P4 STG.E.U16 desc[UR36][R6.64+0x1d0], R142 ;  /* 0x0001d08e06004986 */ /* 0x000fe2000c101524 */
[C---:B------:R-:W-:Y:S02]  /*9700*/  ISETP.GT.AND P4, PT, R0.reuse, RZ, P3 ;  /* 0x000000ff0000720c */ /* 0x040fe40001f84270 */
[----:B------:R-:W-:Y:S01]  /*9710*/  F2FP.BF16.F32.PACK_AB R145, RZ, R145 ;  /* 0x00000091ff91723e */ /* 0x000fe200000010ff */
[----:B------:R-:W-:Y:S01]  /*9720*/  @P5 STG.E.U16 desc[UR36][R6.64+0x1d2], R143 ;  /* 0x0001d28f06005986 */ /* 0x000fe2000c101524 */
[----:B------:R-:W-:-:S02]  /*9730*/  ISETP.GT.AND P5, PT, R0, RZ, P0 ;  /* 0x000000ff0000720c */ /* 0x000fc400007a4270 */
[C---:B------:R-:W-:Y:S02]  /*9740*/  ISETP.GT.AND P2, PT, R3.reuse, 0xf8, PT ;  /* 0x000000f80300780c */ /* 0x040fe40003f44270 */
[----:B------:R-:W-:Y:S02]  /*9750*/  ISETP.GT.AND P1, PT, R3, 0xf9, PT ;  /* 0x000000f90300780c */ /* 0x000fe40003f24270 */
[C---:B------:R-:W-:Y:S02]  /*9760*/  ISETP.GT.AND P3, PT, R0.reuse, 0x8, P3 ;  /* 0x000000080000780c */ /* 0x040fe40001f64270 */
[C---:B------:R-:W-:Y:S01]  /*9770*/  ISETP.GT.AND P0, PT, R0.reuse, 0x8, P0 ;  /* 0x000000080000780c */ /* 0x040fe20000704270 */
[----:B------:R-:W-:Y:S01]  /*9780*/  @P4 STG.E.U16 desc[UR36][R4.64+0x1e0], R144 ;  /* 0x0001e09004004986 */ /* 0x000fe2000c101524 */
[C---:B------:R-:W-:Y:S02]  /*9790*/  ISETP.GT.AND P4, PT, R0.reuse, RZ, P1 ;  /* 0x000000ff0000720c */ /* 0x040fe40000f84270 */
[----:B------:R-:W-:Y:S01]  /*97a0*/  F2FP.BF16.F32.PACK_AB R146, RZ, R146 ;  /* 0x00000092ff92723e */ /* 0x000fe200000010ff */
[----:B------:R-:W-:Y:S01]  /*97b0*/  @P5 STG.E.U16 desc[UR36][R4.64+0x1e2], R145 ;  /* 0x0001e29104005986 */ /* 0x000fe2000c101524 */
[----:B------:R-:W-:-:S02]  /*97c0*/  ISETP.GT.AND P5, PT, R0, RZ, P2 ;  /* 0x000000ff0000720c */ /* 0x000fc400017a4270 */
[C---:B------:R-:W-:Y:S02]  /*97d0*/  ISETP.GT.AND P2, PT, R0.reuse, 0x8, P2 ;  /* 0x000000080000780c */ /* 0x040fe40001744270 */
[----:B------:R-:W-:Y:S01]  /*97e0*/  F2FP.BF16.F32.PACK_AB R147, RZ, R147 ;  /* 0x00000093ff93723e */ /* 0x000fe200000010ff */
[----:B------:R-:W-:Y:S01]  /*97f0*/  @P3 STG.E.U16 desc[UR36][R6.64+0x1e0], R146 ;  /* 0x0001e09206003986 */ /* 0x000fe2000c101524 */
[----:B------:R-:W-:Y:S02]  /*9800*/  ISETP.GT.AND P1, PT, R0, 0x8, P1 ;  /* 0x000000080000780c */ /* 0x000fe40000f24270 */
[----:B------:R-:W-:Y:S01]  /*9810*/  F2FP.BF16.F32.PACK_AB R148, RZ, R148 ;  /* 0x00000094ff94723e */ /* 0x000fe200000010ff */
[----:B------:R-:W-:Y:S01]  /*9820*/  @P0 STG.E.U16 desc[UR36][R6.64+0x1e2], R147 ;  /* 0x0001e29306000986 */ /* 0x000fe2000c101524 */
[----:B------:R-:W-:Y:S02]  /*9830*/  F2FP.BF16.F32.PACK_AB R149, RZ, R149 ;  /* 0x00000095ff95723e */ /* 0x000fe400000010ff */
[----:B------:R-:W-:Y:S01]  /*9840*/  F2FP.BF16.F32.PACK_AB R150, RZ, R150 ;  /* 0x00000096ff96723e */ /* 0x000fe200000010ff */
[----:B------:R-:W-:Y:S01]  /*9850*/  @P5 STG.E.U16 desc[UR36][R4.64+0x1f0], R148 ;  /* 0x0001f09404005986 */ /* 0x000fe2000c101524 */
[----:B------:R-:W-:-:S03]  /*9860*/  F2FP.BF16.F32.PACK_AB R151, RZ, R151 ;  /* 0x00000097ff97723e */ /* 0x000fc600000010ff */
[----:B------:R0:W-:Y:S02]  /*9870*/  @P4 STG.E.U16 desc[UR36][R4.64+0x1f2], R149 ;  /* 0x0001f29504004986 */ /* 0x0001e4000c101524 */
[----:B0-----:R-:W-:Y:S02]  /*9880*/  @P2 IMAD.MOV.U32 R4, RZ, RZ, R6 ;  /* 0x000000ffff042224 */ /* 0x001fe400078e0006 */
[----:B------:R-:W-:-:S05]  /*9890*/  @P2 IMAD.MOV.U32 R5, RZ, RZ, R7 ;  /* 0x000000ffff052224 */ /* 0x000fca00078e0007 */
[----:B------:R0:W-:Y:S04]  /*98a0*/  @P2 STG.E.U16 desc[UR36][R4.64+0x1f0], R150 ;  /* 0x0001f09604002986 */ /* 0x0001e8000c101524 */
[----:B------:R0:W-:Y:S02]  /*98b0*/  @P1 STG.E.U16 desc[UR36][R6.64+0x1f2], R151 ;  /* 0x0001f29706001986 */ /* 0x0001e4000c101524 */
.L_x_282:
[----:B------:R-:W-:Y:S05]  /*98c0*/  BSYNC B0 ;  /* 0x0000000000007941 */ /* 0x000fea0003800000 */
.L_x_28:
[----:B------:R-:W-:Y:S01]  /*98d0*/  ULDC UR4, c[0x0][0xc] ;  /* 0x0000030000047ab9 */ /* 0x000fe20000000800 */
[----:B------:R-:W-:Y:S01]  /*98e0*/  ULDC UR5, c[0x0][0x10] ;  /* 0x0000040000057ab9 */ /* 0x000fe20000000800 */
[----:B0-----:R-:W0:Y:S01]  /*98f0*/  LDC R3, c[0x0][0x14] ;  /* 0x00000500ff037b82 */ /* 0x001e220000000800 */
[----:B------:R-:W-:Y:S01]  /*9900*/  UIMAD.WIDE.U32 UR4, UR4, UR5, URZ ;  /* 0x00000005040472a5 */ /* 0x000fe2000f8e003f */
[----:B------:R-:W-:Y:S01]  /*9910*/  PRMT R0, RZ, 0x7610, R0 ;  /* 0x00007610ff007816 */ /* 0x000fe20000000000 */
[----:B----45:R-:W-:Y:S02]  /*9920*/  IMAD.MOV.U32 R152, RZ, RZ, -0x1 ;  /* 0xffffffffff987424 */ /* 0x030fe400078e00ff */
[----:B------:R-:W-:Y:S02]  /*9930*/  IMAD.MOV.U32 R23, RZ, RZ, -0x1 ;  /* 0xffffffffff177424 */ /* 0x000fe400078e00ff */
[----:B0-----:R-:W-:-:S04]  /*9940*/  IMAD.WIDE.U32 R16, R3, UR4, R16 ;  /* 0x0000000403107c25 */ /* 0x001fc8000f8e0010 */
[----:B------:R-:W-:Y:S01]  /*9950*/  IMAD R3, R3, UR5, RZ ;  /* 0x0000000503037c24 */ /* 0x000fe2000f8e02ff */
[----:B------:R-:W-:Y:S02]  /*9960*/  ULDC.64 UR4, c[0x0][0x650] ;  /* 0x0001940000047ab9 */ /* 0x000fe40000000a00 */
[----:B------:R-:W-:Y:S01]  /*9970*/  ISETP.GE.U32.AND P0, PT, R16, UR4, PT ;  /* 0x0000000410007c0c */ /* 0x000fe2000bf06070 */
[----:B------:R-:W-:-:S05]  /*9980*/  IMAD.IADD R17, R17, 0x1, R3 ;  /* 0x0000000111117824 */ /* 0x000fca00078e0203 */
[----:B------:R-:W-:-:S13]  /*9990*/  ISETP.GE.U32.AND.EX P0, PT, R17, UR5, PT, P0 ;  /* 0x0000000511007c0c */ /* 0x000fda000bf06100 */
[----:B------:R-:W-:Y:S05]  /*99a0*/  @P0 BRA `(.L_x_283) ;  /* 0x0000000400640947 */ /* 0x000fea0003800000 */
[----:B------:R-:W0:Y:S01]  /*99b0*/  S2R R12, SR_CTAID.X ;  /* 0x00000000000c7919 */ /* 0x000e220000002500 */
[----:B------:R-:W4:Y:S01]  /*99c0*/  LDC.64 R10, c[0x0][0x628] ;  /* 0x00018a00ff0a7b82 */ /* 0x000f220000000a00 */
[----:B------:R-:W-:Y:S01]  /*99d0*/  ULDC UR4, c[0x0][0x150] ;  /* 0x0000540000047ab9 */ /* 0x000fe20000000800 */
[----:B-123--:R-:W-:Y:S01]  /*99e0*/  IMAD.MOV.U32 R8, RZ, RZ, R16 ;  /* 0x000000ffff087224 */ /* 0x00efe200078e0010 */
[----:B------:R-:W1:Y:S01]  /*99f0*/  S2R R24, SR_CTAID.Y ;  /* 0x0000000000187919 */ /* 0x000e620000002600 */
[----:B------:R-:W-:-:S04]  /*9a00*/  IMAD.MOV.U32 R9, RZ, RZ, R17 ;  /* 0x000000ffff097224 */ /* 0x000fc800078e0011 */
[----:B------:R-:W2:Y:S08]  /*9a10*/  LDC R21, c[0x0][0x144] ;  /* 0x00005100ff157b82 */ /* 0x000eb00000000800 */
[----:B------:R-:W3:Y:S08]  /*9a20*/  LDC R0, c[0x0][0x630] ;  /* 0x00018c00ff007b82 */ /* 0x000ef00000000800 */
[----:B------:R-:W1:Y:S01]  /*9a30*/  LDC.64 R14, c[0x0][0x620] ;  /* 0x00018800ff0e7b82 */ /* 0x000e620000000a00 */
[----:B----4-:R-:W-:-:S04]  /*9a40*/  ISETP.NE.U32.AND P0, PT, R10, RZ, PT ;  /* 0x000000ff0a00720c */ /* 0x010fc80003f05070 */
[----:B------:R-:W-:Y:S02]  /*9a50*/  ISETP.NE.AND.EX P0, PT, R11, RZ, PT, P0 ;  /* 0x000000ff0b00720c */ /* 0x000fe40003f05300 */
[----:B0-----:R-:W-:-:S05]  /*9a60*/  I2FP.F32.U32 R3, R12 ;  /* 0x0000000c00037245 */ /* 0x001fca0000201000 */
[----:B------:R-:W-:-:S04]  /*9a70*/  FMUL R3, R3, UR4 ;  /* 0x0000000403037c20 */ /* 0x000fc80008400000 */
[----:B------:R0:W4:Y:S02]  /*9a80*/  F2I.U32.TRUNC.NTZ R20, R3 ;  /* 0x0000000300147305 */ /* 0x000124000020f000 */
[----:B--23--:R-:W-:Y:S05]  /*9a90*/  @!P0 BRA `(.L_x_284) ;  /* 0x0000000000288947 */ /* 0x00cfea0003800000 */
[----:B0-----:R-:W0:Y:S02]  /*9aa0*/  LDC R3, c[0x0][0x634] ;  /* 0x00018d00ff037b82 */ /* 0x001e240000000800 */
        /* <DEDUP_REMOVED lines=9> */
.L_x_284:
[----:B------:R-:W2:Y:S01]  /*9b40*/  LDC.64 R30, c[0x0][0x640] ;  /* 0x00019000ff1e7b82 */ /* 0x000ea20000000a00 */
[-CC-:B------:R-:W-:Y:S01]  /*9b50*/  SHF.R.U64 R23, R8, R0.reuse, R9.reuse ;  /* 0x0000000008177219 */ /* 0x180fe20000001209 */
[----:B----4-:R-:W-:Y:S01]  /*9b60*/  IMAD.MOV R20, RZ, RZ, -R20 ;  /* 0x000000ffff147224 */ /* 0x010fe200078e0a14 */
[----:B------:R-:W-:Y:S01]  /*9b70*/  SHF.R.U32.HI R0, RZ, R0, R9 ;  /* 0x00000000ff007219 */ /* 0x000fe20000011609 */
[----:B------:R-:W-:Y:S01]  /*9b80*/  ULDC UR4, c[0x0][0x154] ;  /* 0x0000550000047ab9 */ /* 0x000fe20000000800 */
[----:B0-----:R-:W-:Y:S01]  /*9b90*/  IADD3 R3, P0, RZ, -R23, RZ ;  /* 0x80000017ff037210 */ /* 0x001fe20007f1e0ff */
[----:B------:R-:W-:Y:S02]  /*9ba0*/  IMAD R26, R21, R20, R12 ;  /* 0x00000014151a7224 */ /* 0x000fe400078e020c */
[----:B------:R-:W0:Y:S01]  /*9bb0*/  LDC R6, c[0x0][0x618] ;  /* 0x00018600ff067b82 */ /* 0x000e220000000800 */
[----:B------:R-:W-:Y:S02]  /*9bc0*/  IMAD.MOV.U32 R7, RZ, RZ, 0x1 ;  /* 0x00000001ff077424 */ /* 0x000fe400078e00ff */
[----:B------:R-:W-:-:S04]  /*9bd0*/  IMAD.X R5, RZ, RZ, ~R0, P0 ;  /* 0x000000ffff057224 */ /* 0x000fc800000e0e00 */
[-C--:B-1----:R-:W-:Y:S01]  /*9be0*/  IMAD R0, R5, R14.reuse, RZ ;  /* 0x0000000e05007224 */ /* 0x082fe200078e02ff */
[----:B------:R-:W1:Y:S01]  /*9bf0*/  LDC R8, c[0x0][0x608] ;  /* 0x00018200ff087b82 */ /* 0x000e620000000800 */
[----:B------:R-:W-:-:S04]  /*9c00*/  IMAD.WIDE.U32 R4, R3, R14, R16 ;  /* 0x0000000e03047225 */ /* 0x000fc800078e0010 */
[----:B------:R-:W-:Y:S01]  /*9c10*/  IMAD R3, R3, R15, R0 ;  /* 0x0000000f03037224 */ /* 0x000fe200078e0200 */
[----:B------:R-:W-:Y:S02]  /*9c20*/  I2FP.F32.U32 R0, R24 ;  /* 0x0000001800007245 */ /* 0x000fe40000201000 */
[----:B------:R-:W3:Y:S01]  /*9c30*/  LDC R28, c[0x0][0x658] ;  /* 0x00019600ff1c7b82 */ /* 0x000ee20000000800 */
[----:B------:R-:W-:Y:S01]  /*9c40*/  IMAD.IADD R3, R5, 0x1, R3 ;  /* 0x0000000105037824 */ /* 0x000fe200078e0203 */
[----:B--2---:R-:W-:Y:S01]  /*9c50*/  ISETP.NE.U32.AND P0, PT, R30, RZ, PT ;  /* 0x000000ff1e00720c */ /* 0x004fe20003f05070 */
[----:B------:R-:W-:Y:S01]  /*9c60*/  FMUL R0, R0, UR4 ;  /* 0x0000000400007c20 */ /* 0x000fe20008400000 */
[----:B------:R-:W-:Y:S02]  /*9c70*/  IMAD.MOV.U32 R5, RZ, RZ, -0x1 ;  /* 0xffffffffff057424 */ /* 0x000fe400078e00ff */
[----:B------:R-:W-:Y:S01]  /*9c80*/  ISETP.NE.AND.EX P0, PT, R31, RZ, PT, P0 ;  /* 0x000000ff1f00720c */ /* 0x000fe20003f05300 */
[----:B------:R2:W4:Y:S01]  /*9c90*/  F2I.U32.TRUNC.NTZ R13, R0 ;  /* 0x00000000000d7305 */ /* 0x000522000020f000 */
[----:B------:R-:W2:Y:S01]  /*9ca0*/  LDC R15, c[0x0][0x148] ;  /* 0x00005200ff0f7b82 */ /* 0x000ea20000000800 */
[----:B0-----:R-:W-:-:S02]  /*9cb0*/  SHF.R.U64 R12, R4, R6, R3 ;  /* 0x00000006040c7219 */ /* 0x001fc40000001203 */
[----:B------:R-:W-:-:S05]  /*9cc0*/  SHF.R.U32.HI R3, RZ, R6, R3 ;  /* 0x00000006ff037219 */ /* 0x000fca0000011603 */
[----:B------:R-:W0:Y:S01]  /*9cd0*/  LDC R20, c[0x0][0x600] ;  /* 0x00018000ff147b82 */ /* 0x000e220000000800 */
[-CC-:B-1----:R-:W-:Y:S02]  /*9ce0*/  SHF.R.U64 R10, R12, R8.reuse, R3.reuse ;  /* 0x000000080c0a7219 */ /* 0x182fe40000001203 */
[----:B------:R-:W-:-:S05]  /*9cf0*/  SHF.R.U32.HI R3, RZ, R8, R3 ;  /* 0x00000008ff037219 */ /* 0x000fca0000011603 */
[----:B------:R-:W1:Y:S01]  /*9d00*/  LDC R21, c[0x0][0x648] ;  /* 0x00019200ff157b82 */ /* 0x000e620000000800 */
[-C--:B---3--:R-:W-:Y:S02]  /*9d10*/  SHF.L.U32 R4, R5, R28.reuse, RZ ;  /* 0x0000001c05047219 */ /* 0x088fe400000006ff */
[-CC-:B------:R-:W-:Y:S02]  /*9d20*/  SHF.R.U64 R14, R10, R28.reuse, R3.reuse ;  /* 0x0000001c0a0e7219 */ /* 0x180fe40000001203 */
[----:B------:R-:W-:Y:S02]  /*9d30*/  SHF.R.U32.HI R5, RZ, R28, R3 ;  /* 0x0000001cff057219 */ /* 0x000fe40000011603 */
[----:B------:R-:W-:Y:S01]  /*9d40*/  LOP3.LUT R153, RZ, R4, RZ, 0x33, !PT ;  /* 0x00000004ff997212 */ /* 0x000fe200078e33ff */
[----:B------:R-:W3:Y:S01]  /*9d50*/  LDC R25, c[0x0][0x638] ;  /* 0x00018e00ff197b82 */ /* 0x000ee20000000800 */
[----:B------:R-:W-:Y:S01]  /*9d60*/  SHF.L.U32 R28, R7, R28, RZ ;  /* 0x0000001c071c7219 */ /* 0x000fe200000006ff */
[----:B------:R-:W-:-:S06]  /*9d70*/  IMAD.MOV.U32 R4, RZ, RZ, R14 ;  /* 0x000000ffff047224 */ /* 0x000fcc00078e000e */
[----:B------:R-:W0:Y:S01]  /*9d80*/  LDC R27, c[0x0][0x610] ;  /* 0x00018400ff1b7b82 */ /* 0x000e220000000800 */
[----:B----4-:R-:W-:Y:S05]  /*9d90*/  @!P0 BRA `(.L_x_285) ;  /* 0x0000000000288947 */ /* 0x010fea0003800000 */
[----:B------:R-:W4:Y:S02]  /*9da0*/  LDC R3, c[0x0][0x64c] ;  /* 0x00019300ff037b82 */ /* 0x000f240000000800 */
[----:B----4-:R-:W-:-:S05]  /*9db0*/  IADD3 R3, P0, R14, R3, RZ ;  /* 0x000000030e037210 */ /* 0x010fca0007f1e0ff */
        /* <DEDUP_REMOVED lines=8> */
.L_x_285:
[----:B------:R-:W-:Y:S01]  /*9e40*/  ISETP.NE.AND P0, PT, R2, 0x1, PT ;  /* 0x000000010200780c */ /* 0x000fe20003f05270 */
[----:B------:R-:W-:Y:S01]  /*9e50*/  IMAD.MOV R13, RZ, RZ, -R13 ;  /* 0x000000ffff0d7224 */ /* 0x000fe200078e0a0d */
[----:B-12---:R-:W-:Y:S01]  /*9e60*/  SHF.R.U64 R0, R4, R21, R5 ;  /* 0x0000001504007219 */ /* 0x006fe20000001205 */
[----:B0-----:R-:W-:Y:S01]  /*9e70*/  VIADD R5, R20, 0xffffffff ;  /* 0xffffffff14057836 */ /* 0x001fe20000000000 */
[----:B------:R-:W-:-:S03]  /*9e80*/  LOP3.LUT R153, R10, R153, RZ, 0xc0, !PT ;  /* 0x000000990a997212 */ /* 0x000fc600078ec0ff */
[----:B------:R-:W-:Y:S01]  /*9e90*/  IMAD.MOV R3, RZ, RZ, -R0 ;  /* 0x000000ffff037224 */ /* 0x000fe200078e0a00 */
[----:B------:R-:W-:Y:S01]  /*9ea0*/  LOP3.LUT R5, R12, R5, RZ, 0xc0, !PT ;  /* 0x000000050c057212 */ /* 0x000fe200078ec0ff */
[----:B------:R-:W-:Y:S02]  /*9eb0*/  IMAD R153, R28, R0, R153 ;  /* 0x000000001c997224 */ /* 0x000fe400078e0299 */
[----:B---3--:R-:W-:Y:S02]  /*9ec0*/  IMAD R0, R3, R25, R14 ;  /* 0x0000001903007224 */ /* 0x008fe400078e020e */
[----:B------:R-:W-:Y:S02]  /*9ed0*/  @P0 IMAD R26, R15, R13, R24 ;  /* 0x0000000d0f1a0224 */ /* 0x000fe400078e0218 */
[----:B------:R-:W-:Y:S02]  /*9ee0*/  IMAD R4, R0, R20, R5 ;  /* 0x0000001400047224 */ /* 0x000fe400078e0205 */
[----:B------:R-:W-:-:S02]  /*9ef0*/  IMAD R153, R153, R27, R26 ;  /* 0x0000001b99997224 */ /* 0x000fc400078e021a */
[----:B------:R-:W-:-:S03]  /*9f00*/  IMAD.MOV.U32 R3, RZ, RZ, 0x1 ;  /* 0x00000001ff037424 */ /* 0x000fc600078e00ff */
[----:B------:R-:W-:Y:S02]  /*9f10*/  SEL R152, R4, R153, !P0 ;  /* 0x0000009904987207 */ /* 0x000fe40004000000 */
[----:B------:R-:W-:Y:S02]  /*9f20*/  PRMT R0, R3, 0x7610, R0 ;  /* 0x0000761003007816 */ /* 0x000fe40000000000 */
[----:B------:R-:W-:-:S07]  /*9f30*/  SEL R153, R153, R4, !P0 ;  /* 0x0000000499997207 */ /* 0x000fce0004000000 */
.L_x_283:
[----:B------:R-:W-:-:S13]  /*9f40*/  LOP3.LUT P0, RZ, R0, 0xff, RZ, 0xc0, !PT ;  /* 0x000000ff00ff7812 */ /* 0x000fda000780c0ff */
[----:B------:R-:W-:Y:S05]  /*9f50*/  @P0 BRA `(.L_x_286) ;  /* 0xffffff6c00f40947 */ /* 0x000fea000383ffff */
[----:B------:R-:W-:Y:S05]  /*9f60*/  EXIT ;  /* 0x000000000000794d */ /* 0x000fea0003800000 */
.L_x_3:
[----:B0-----:R-:W-:Y:S01]  /*9f70*/  ULDC.64 UR4, c[0x0][0x650] ;  /* 0x0001940000047ab9 */ /* 0x001fe20000000a00 */
        /* <DEDUP_REMOVED lines=25> */
.L_x_288:
[--C-:B------:R-:W-:Y:S01]  /*a110*/  SHF.R.U64 R12, R10, R14, R11.reuse ;  /* 0x0000000e0a0c7219 */ /* 0x100fe2000000120b */
[----:B------:R-:W0:Y:S01]  /*a120*/  LDC R22, c[0x0][0x618] ;  /* 0x00018600ff167b82 */ /* 0x000e220000000800 */
[----:B------:R-:W-:Y:S01]  /*a130*/  I2FP.F32.U32 R6, R4 ;  /* 0x0000000400067245 */ /* 0x000fe20000201000 */
[----:B------:R-:W-:Y:S01]  /*a140*/  ULDC UR4, c[0x0][0x150] ;  /* 0x0000540000047ab9 */ /* 0x000fe20000000800 */
[----:B------:R-:W-:Y:S02]  /*a150*/  SHF.R.U32.HI R5, RZ, R14, R11 ;  /* 0x0000000eff057219 */ /* 0x000fe4000001160b */
[----:B------:R-:W-:Y:S01]  /*a160*/  IADD3 R9, P0, RZ, -R12, RZ ;  /* 0x8000000cff097210 */ /* 0x000fe20007f1e0ff */
[----:B------:R-:W-:Y:S01]  /*a170*/  FMUL R11, R6, UR4 ;  /* 0x00000004060b7c20 */ /* 0x000fe20008400000 */
[----:B------:R-:W-:Y:S01]  /*a180*/  ULDC UR4, c[0x0][0x154] ;  /* 0x0000550000047ab9 */ /* 0x000fe20000000800 */
[----:B------:R-:W1:Y:S02]  /*a190*/  LDC.64 R24, c[0x0][0x640] ;  /* 0x00019000ff187b82 */ /* 0x000e640000000a00 */
[----:B------:R-:W-:-:S02]  /*a1a0*/  IMAD.X R5, RZ, RZ, ~R5, P0 ;  /* 0x000000ffff057224 */ /* 0x000fc400000e0e05 */
[----:B------:R-:W2:Y:S01]  /*a1b0*/  F2I.U32.TRUNC.NTZ R11, R11 ;  /* 0x0000000b000b7305 */ /* 0x000ea2000020f000 */
[----:B------:R-:W-:-:S03]  /*a1c0*/  IMAD.WIDE.U32 R6, R9, R20, R16 ;  /* 0x0000001409067225 */ /* 0x000fc600078e0010 */
[----:B------:R-:W3:Y:S01]  /*a1d0*/  LDC R13, c[0x0][0x144] ;  /* 0x00005100ff0d7b82 */ /* 0x000ee20000000800 */
[----:B------:R-:W-:-:S04]  /*a1e0*/  IMAD R8, R5, R20, RZ ;  /* 0x0000001405087224 */ /* 0x000fc800078e02ff */
[----:B------:R-:W-:Y:S02]  /*a1f0*/  IMAD R5, R9, R21, R8 ;  /* 0x0000001509057224 */ /* 0x000fe400078e0208 */
[----:B------:R-:W-:Y:S01]  /*a200*/  IMAD.MOV.U32 R8, RZ, RZ, -0x1 ;  /* 0xffffffffff087424 */ /* 0x000fe200078e00ff */
[----:B------:R-:W4:Y:S01]  /*a210*/  LDC R14, c[0x0][0x608] ;  /* 0x00018200ff0e7b82 */ /* 0x000f220000000800 */
[----:B------:R-:W-:Y:S01]  /*a220*/  IMAD.IADD R5, R7, 0x1, R5 ;  /* 0x0000000107057824 */ /* 0x000fe200078e0205 */
[----:B------:R-:W-:-:S04]  /*a230*/  I2FP.F32.U32 R7, R3 ;  /* 0x0000000300077245 */ /* 0x000fc80000201000 */
[-C--:B0-----:R-:W-:Y:S01]  /*a240*/  SHF.R.U64 R10, R6, R22.reuse, R5 ;  /* 0x00000016060a7219 */ /* 0x081fe20000001205 */
[----:B--2---:R-:W-:Y:S01]  /*a250*/  IMAD.MOV R6, RZ, RZ, -R11 ;  /* 0x000000ffff067224 */ /* 0x004fe200078e0a0b */
[----:B------:R-:W0:Y:S01]  /*a260*/  LDC R9, c[0x0][0x658] ;  /* 0x00019600ff097b82 */ /* 0x000e220000000800 */
[----:B-1----:R-:W-:Y:S01]  /*a270*/  ISETP.NE.U32.AND P0, PT, R24, RZ, PT ;  /* 0x000000ff1800720c */ /* 0x002fe20003f05070 */
[----:B------:R-:W-:Y:S01]  /*a280*/  FMUL R7, R7, UR4 ;  /* 0x0000000407077c20 */ /* 0x000fe20008400000 */
[----:B------:R-:W-:Y:S02]  /*a290*/  SHF.R.U32.HI R5, RZ, R22, R5 ;  /* 0x00000016ff057219 */ /* 0x000fe40000011605 */
[----:B------:R-:W-:-:S03]  /*a2a0*/  ISETP.NE.AND.EX P0, PT, R25, RZ, PT, P0 ;  /* 0x000000ff1900720c */ /* 0x000fc60003f05300 */
[----:B------:R-:W1:Y:S01]  /*a2b0*/  LDC R20, c[0x0][0x148] ;  /* 0x00005200ff147b82 */ /* 0x000e620000000800 */
[----:B---3--:R-:W-:Y:S02]  /*a2c0*/  IMAD R23, R13, R6, R4 ;  /* 0x000000060d177224 */ /* 0x008fe400078e0204 */
[----:B------:R-:W-:-:S05]  /*a2d0*/  IMAD.MOV.U32 R6, RZ, RZ, 0x1 ;  /* 0x00000001ff067424 */ /* 0x000fca00078e00ff */
[----:B------:R-:W2:Y:S01]  /*a2e0*/  LDC R21, c[0x0][0x600] ;  /* 0x00018000ff157b82 */ /* 0x000ea20000000800 */
[-CC-:B----4-:R-:W-:Y:S02]  /*a2f0*/  SHF.R.U64 R13, R10, R14.reuse, R5.reuse ;  /* 0x0000000e0a0d7219 */ /* 0x190fe40000001205 */
[----:B------:R-:W-:Y:S02]  /*a300*/  SHF.R.U32.HI R4, RZ, R14, R5 ;  /* 0x0000000eff047219 */ /* 0x000fe40000011605 */
[----:B------:R3:W4:Y:S03]  /*a310*/  F2I.U32.TRUNC.NTZ R14, R7 ;  /* 0x00000007000e7305 */ /* 0x000726000020f000 */
[----:B------:R-:W1:Y:S01]  /*a320*/  LDC R26, c[0x0][0x648] ;  /* 0x00019200ff1a7b82 */ /* 0x000e620000000800 */
[-C--:B0-----:R-:W-:Y:S02]  /*a330*/  SHF.R.U64 R15, R13, R9.reuse, R4 ;  /* 0x000000090d0f7219 */ /* 0x081fe40000001204 */
[----:B------:R-:W-:-:S02]  /*a340*/  SHF.L.U32 R8, R8, R9, RZ ;  /* 0x0000000908087219 */ /* 0x000fc400000006ff */
[-C--:B------:R-:W-:Y:S01]  /*a350*/  SHF.R.U32.HI R5, RZ, R9.reuse, R4 ;  /* 0x00000009ff057219 */ /* 0x080fe20000011604 */
[----:B------:R-:W-:Y:S01]  /*a360*/  IMAD.MOV.U32 R4, RZ, RZ, R15 ;  /* 0x000000ffff047224 */ /* 0x000fe200078e000f */
[----:B------:R-:W-:Y:S01]  /*a370*/  SHF.L.U32 R22, R6, R9, RZ ;  /* 0x0000000906167219 */ /* 0x000fe200000006ff */
[----:B------:R-:W0:Y:S01]  /*a380*/  LDC R27, c[0x0][0x638] ;  /* 0x00018e00ff1b7b82 */ /* 0x000e220000000800 */
[----:B------:R-:W-:-:S07]  /*a390*/  LOP3.LUT R28, RZ, R8, RZ, 0x33, !PT ;  /* 0x00000008ff1c7212 */ /* 0x000fce00078e33ff */
        /* <DEDUP_REMOVED lines=12> */
.L_x_289:
[----:B------:R-:W-:Y:S01]  /*a460*/  ISETP.NE.AND P0, PT, R2, 0x1, PT ;  /* 0x000000010200780c */ /* 0x000fe20003f05270 */
[----:B--2---:R-:W-:Y:S01]  /*a470*/  VIADD R7, R21, 0xffffffff ;  /* 0xffffffff15077836 */ /* 0x004fe20000000000 */
[----:B-1----:R-:W-:Y:S01]  /*a480*/  SHF.R.U64 R5, R4, R26, R5 ;  /* 0x0000001a04057219 */ /* 0x002fe20000001205 */
[----:B------:R-:W-:Y:S01]  /*a490*/  IMAD.MOV R14, RZ, RZ, -R14 ;  /* 0x000000ffff0e7224 */ /* 0x000fe200078e0a0e */
[----:B------:R-:W-:Y:S01]  /*a4a0*/  LOP3.LUT R4, R13, R28, RZ, 0xc0, !PT ;  /* 0x0000001c0d047212 */ /* 0x000fe200078ec0ff */
[----:B------:R-:W-:Y:S01]  /*a4b0*/  IMAD.MOV.U32 R8, RZ, RZ, R12 ;  /* 0x000000ffff087224 */ /* 0x000fe200078e000c */
[----:B------:R-:W-:Y:S01]  /*a4c0*/  LOP3.LUT R10, R10, R7, RZ, 0xc0, !PT ;  /* 0x000000070a0a7212 */ /* 0x000fe200078ec0ff */
[----:B------:R-:W-:Y:S02]  /*a4d0*/  IMAD.MOV R6, RZ, RZ, -R5 ;  /* 0x000000ffff067224 */ /* 0x000fe400078e0a05 */
[----:B------:R-:W-:-:S04]  /*a4e0*/  IMAD R4, R22, R5, R4 ;  /* 0x0000000516047224 */ /* 0x000fc800078e0204 */
[----:B------:R-:W-:Y:S02]  /*a4f0*/  @P0 IMAD R23, R20, R14, R3 ;  /* 0x0000000e14170224 */ /* 0x000fe400078e0203 */
[----:B0-----:R-:W-:Y:S02]  /*a500*/  IMAD R3, R6, R27, R15 ;  /* 0x0000001b06037224 */ /* 0x001fe400078e020f */
[----:B------:R-:W-:Y:S02]  /*a510*/  IMAD R7, R4, R29, R23 ;  /* 0x0000001d04077224 */ /* 0x000fe400078e0217 */
[----:B------:R-:W-:Y:S02]  /*a520*/  IMAD R4, R3, R21, R10 ;  /* 0x0000001503047224 */ /* 0x000fe400078e020a */
[----:B------:R-:W-:-:S03]  /*a530*/  IMAD.MOV.U32 R6, RZ, RZ, 0x1 ;  /* 0x00000001ff067424 */ /* 0x000fc600078e00ff */
[----:B------:R-:W-:Y:S02]  /*a540*/  SEL R9, R4, R7, !P0 ;  /* 0x0000000704097207 */ /* 0x000fe40004000000 */
[----:B------:R-:W-:-:S07]  /*a550*/  SEL R7, R7, R4, !P0 ;  /* 0x0000000407077207 */ /* 0x000fce0004000000 */
.L_x_287:
[----:B------:R-:W-:-:S08]  /*a560*/  NOP ;  /* 0x0000000000007918 */ /* 0x000fd00000000000 */
[----:B------:R-:W0:-:S00]  /*a570*/  USETMAXREG.DEALLOC.CTAPOOL 0x28 ;  /* 0x00000028000079c8 */ /* 0x000e0000080e0500 */
[----:B0-----:R-:W-:-:S13]  /*a580*/  ISETP.NE.AND P0, PT, R0, RZ, PT ;  /* 0x000000ff0000720c */ /* 0x001fda0003f05270 */
[----:B------:R-:W-:Y:S05]  /*a590*/  @P0 EXIT ;  /* 0x000000000000094d */ /* 0x000fea0003800000 */
[----:B------:R-:W-:Y:S01]  /*a5a0*/  LOP3.LUT P0, RZ, R6, 0xff, RZ, 0xc0, !PT ;  /* 0x000000ff06ff7812 */ /* 0x000fe2000780c0ff */
[----:B------:R-:W-:Y:S02]  /*a5b0*/  IMAD.MOV.U32 R3, RZ, RZ, 0x1 ;  /* 0x00000001ff037424 */ /* 0x000fe400078e00ff */
[----:B------:R-:W-:-:S10]  /*a5c0*/  IMAD.MOV.U32 R0, RZ, RZ, RZ ;  /* 0x000000ffff007224 */ /* 0x000fd400078e00ff */
[----:B------:R-:W-:Y:S05]  /*a5d0*/  @!P0 BRA `(.L_x_290) ;  /* 0x0000000c00348947 */ /* 0x000fea0003800000 */
[----:B------:R-:W0:Y:S01]  /*a5e0*/  LDC R0, c[0x0][0x28c] ;  /* 0x0000a300ff007b82 */ /* 0x000e220000000800 */
[----:B------:R-:W-:Y:S01]  /*a5f0*/  ULDC UR5, c[0x0][0x600] ;  /* 0x0001800000057ab9 */ /* 0x000fe20000000800 */
[----:B------:R-:W-:Y:S01]  /*a600*/  ULDC UR4, c[0x0][0xc] ;  /* 0x0000030000047ab9 */ /* 0x000fe20000000800 */
[----:B------:R-:W-:Y:S01]  /*a610*/  UIADD3 UR16, UR5, -0x1, URZ ;  /* 0xffffffff05107890 */ /* 0x000fe2000fffe03f */
[C---:B------:R-:W-:Y:S01]  /*a620*/  LOP3.LUT P2, RZ, R18.reuse, 0x7f, RZ, 0xc0, !PT ;  /* 0x0000007f12ff7812 */ /* 0x040fe2000784c0ff */
[----:B------:R-:W-:Y:S01]  /*a630*/  ULDC UR6, c[0x0][0x658] ;  /* 0x0001960000067ab9 */ /* 0x000fe20000000800 */
[----:B------:R-:W-:Y:S01]  /*a640*/  ULDC UR5, c[0x0][0x10] ;  /* 0x0000040000057ab9 */ /* 0x000fe20000000800 */
[----:B------:R-:W-:Y:S01]  /*a650*/  UMOV UR7, 0xffffffff ;  /* 0xffffffff00077882 */ /* 0x000fe20000000000 */
[----:B------:R-:W-:Y:S01]  /*a660*/  UMOV UR8, 0x1 ;  /* 0x0000000100087882 */ /* 0x000fe20000000000 */
[----:B------:R-:W-:Y:S01]  /*a670*/  UIMAD.WIDE.U32 UR4, UR4, UR5, URZ ;  /* 0x00000005040472a5 */ /* 0x000fe2000f8e003f */
[----:B------:R-:W-:Y:S01]  /*a680*/  LOP3.LUT P0, RZ, R18, 0x1f, RZ, 0xc0, !PT ;  /* 0x0000001f12ff7812 */ /* 0x000fe2000780c0ff */
[----:B------:R-:W-:Y:S01]  /*a690*/  USHF.L.U32 UR7, UR7, UR6, URZ ;  /* 0x0000000607077299 */ /* 0x000fe2000800063f */
[----:B------:R-:W-:Y:S01]  /*a6a0*/  BSSY B0, `(.L_x_290) ;  /* 0x00000c0000007945 */ /* 0x000fe20003800000 */
[----:B------:R-:W-:Y:S01]  /*a6b0*/  USHF.L.U32 UR18, UR8, UR6, URZ ;  /* 0x0000000608127299 */ /* 0x000fe2000800063f */
[----:B------:R-:W-:Y:S01]  /*a6c0*/  IMAD.MOV.U32 R11, RZ, RZ, 0x1 ;  /* 0x00000001ff0b7424 */ /* 0x000fe200078e00ff */
[----:B------:R-:W-:Y:S01]  /*a6d0*/  LOP3.LUT R18, R19, 0x2, RZ, 0xfc, !PT ;  /* 0x0000000213127812 */ /* 0x000fe200078efcff */
[----:B------:R-:W-:Y:S01]  /*a6e0*/  ULDC UR6, c[0x0][0x14] ;  /* 0x0000050000067ab9 */ /* 0x000fe20000000800 */
[----:B------:R-:W-:Y:S01]  /*a6f0*/  PLOP3.LUT P0, PT, P0, P2, PT, 0x8a, 0x0 ;  /* 0x000000000000781c */ /* 0x000fe20000705172 */
[----:B------:R-:W-:-:S02]  /*a700*/  UIMAD.WIDE.U32 UR20, UR4, UR6, URZ ;  /* 0x00000006041472a5 */ /* 0x000fc4000f8e003f */
[----:B------:R-:W-:Y:S02]  /*a710*/  UIMAD UR13, UR5, UR6, URZ ;  /* 0x00000006050d72a4 */ /* 0x000fe4000f8e023f */
[----:B------:R-:W-:Y:S01]  /*a720*/  ULOP3.LUT UR17, URZ, UR7, URZ, 0x33, !UPT ;  /* 0x000000073f117292 */ /* 0x000fe2000f8e333f */
[----:B0-----:R-:W-:Y:S01]  /*a730*/  VIADD R0, R0, 0x3f ;  /* 0x0000003f00007836 */ /* 0x001fe20000000000 */
[----:B------:R-:W-:Y:S01]  /*a740*/  UIADD3 UR13, UR21, UR13, URZ ;  /* 0x0000000d150d7290 */ /* 0x000fe2000fffe03f */
[----:B------:R-:W-:-:S03]  /*a750*/  ULDC.64 UR22, c[0x0][0x198] ;  /* 0x0000660000167ab9 */ /* 0x000fc60000000a00 */
[----:B------:R-:W-:-:S04]  /*a760*/  SHF.R.S32.HI R3, RZ, 0x1f, R0 ;  /* 0x0000001fff037819 */ /* 0x000fc80000011400 */
[----:B------:R-:W-:Y:S01]  /*a770*/  LEA.HI R3, R3, R0, RZ, 0x6 ;  /* 0x0000000003037211 */ /* 0x000fe200078f30ff */
[----:B------:R-:W-:-:S03]  /*a780*/  IMAD.MOV.U32 R0, RZ, RZ, RZ ;  /* 0x000000ffff007224 */ /* 0x000fc600078e00ff */
[----:B------:R-:W-:Y:S01]  /*a790*/  SHF.R.S32.HI R13, RZ, 0x6, R3 ;  /* 0x00000006ff0d7819 */ /* 0x000fe20000011403 */
[----:B------:R-:W-:-:S04]  /*a7a0*/  IMAD.MOV.U32 R3, RZ, RZ, 0x1 ;  /* 0x00000001ff037424 */ /* 0x000fc800078e00ff */
[----:B------:R-:W-:-:S07]  /*a7b0*/  VIADD R10, R13, 0x1 ;  /* 0x000000010d0a7836 */ /* 0x000fce0000000000 */
.L_x_302:
[----:B------:R-:W-:-:S03]  /*a7c0*/  UMOV UR4, 0xffffffff ;  /* 0xffffffff00047882 */ /* 0x000fc60000000000 */
[----:B------:R-:W-:Y:S05]  /*a7d0*/  BRA.DIV UR4, `(.L_x_291) ;  /* 0x0000000e04a07947 */ /* 0x000fea000b800000 */
[----:B------:R-:W-:-:S13]  /*a7e0*/  ELECT P6, URZ, PT ;  /* 0x00000000003f782f */ /* 0x000fda00038c0000 */
.L_x_313:
[----:B------:R-:W0:Y:S01]  /*a7f0*/  LDC R4, c[0x0][0x28c] ;  /* 0x0000a300ff047b82 */ /* 0x000e220000000800 */
[----:B------:R-:W-:Y:S01]  /*a800*/  BSSY B1, `(.L_x_292) ;  /* 0x0000037000017945 */ /* 0x000fe20003800000 */
[----:B0-----:R-:W-:-:S13]  /*a810*/  ISETP.LT.OR P6, PT, R4, 0x1, !P6 ;  /* 0x000000010400780c */ /* 0x001fda00077c1670 */
[----:B------:R-:W-:Y:S05]  /*a820*/  @P6 BRA `(.L_x_293) ;  /* 0x0000000000d06947 */ /* 0x000fea0003800000 */
[----:B------:R-:W-:Y:S02]  /*a830*/  IMAD.SHL.U32 R14, R9, 0x100, RZ ;  /* 0x00000100090e7824 */ /* 0x000fe400078e00ff */
[----:B------:R-:W-:Y:S02]  /*a840*/  IMAD.SHL.U32 R15, R7, 0x80, RZ ;  /* 0x00000080070f7824 */ /* 0x000fe400078e00ff */
[----:B------:R-:W-:Y:S02]  /*a850*/  IMAD.MOV.U32 R20, RZ, RZ, RZ ;  /* 0x000000ffff147224 */ /* 0x000fe400078e00ff */
[----:B------:R-:W-:Y:S02]  /*a860*/  IMAD.MOV.U32 R4, RZ, RZ, R10 ;  /* 0x000000ffff047224 */ /* 0x000fe400078e000a */
[----:B------:R-:W-:Y:S02]  /*a870*/  IMAD.MOV.U32 R5, RZ, RZ, R3 ;  /* 0x000000ffff057224 */ /* 0x000fe400078e0003 */
[----:B------:R-:W-:-:S07]  /*a880*/  IMAD.MOV.U32 R6, RZ, RZ, R0 ;  /* 0x000000ffff067224 */ /* 0x000fce00078e0000 */
.L_x_297:
[----:B------:R-:W0:Y:S01]  /*a890*/  S2R R12, SR_CgaCtaId ;  /* 0x00000000000c7919 */ /* 0x000e220000008800 */
[----:B------:R-:W-:Y:S01]  /*a8a0*/  MOV R7, 0x400 ;  /* 0x0000040000077802 */ /* 0x000fe20000000f00 */
[----:B------:R-:W1:Y:S03]  /*a8b0*/  @!P2 LDC R9, c[0x0][0x500] ;  /* 0x00014000ff09ab82 */ /* 0x000e660000000800 */
[----:B0-----:R-:W-:Y:S02]  /*a8c0*/  LEA R21, R12, R7, 0x18 ;  /* 0x000000070c157211 */ /* 0x001fe400078ec0ff */
[----:B------:R-:W-:-:S03]  /*a8d0*/  SHF.L.U32 R7, R5, 0x1f, RZ ;  /* 0x0000001f05077819 */ /* 0x000fc600000006ff */
[----:B------:R-:W-:-:S04]  /*a8e0*/  IMAD R12, R6, 0x8, R21 ;  /* 0x00000008060c7824 */ /* 0x000fc800078e0215 */
[----:B------:R-:W0:Y:S02]  /*a8f0*/  SYNCS.PHASECHK.TRANS64.TRYWAIT P1, [R12+URZ+0x20], R7 ;  /* 0x000020070c0075a7 */ /* 0x000e24000802017f */
[----:B01----:R-:W-:Y:S05]  /*a900*/  @!P1 BRA `(.L_x_294) ;  /* 0x0000000c00749947 */ /* 0x003fea0003800000 */
.L_x_314:
[----:B0-----:R-:W-:Y:S01]  /*a910*/  PRMT R7, R18, 0x9910, RZ ;  /* 0x0000991012077816 */ /* 0x001fe200000000ff */
[----:B------:R0:W-:Y:S03]  /*a920*/  @!P2 SYNCS.ARRIVE.TRANS64 RZ, [R12+URZ], R9 ;  /* 0x000000090cffa9a7 */ /* 0x0001e6000800003f */
[----:B------:R-:W-:-:S13]  /*a930*/  ISETP.NE.AND P1, PT, R7, 0x2, PT ;  /* 0x000000020700780c */ /* 0x000fda0003f25270 */
[----:B0-----:R-:W-:Y:S05]  /*a940*/  @P1 BRA `(.L_x_295) ;  /* 0x0000000000041947 */ /* 0x001fea0003800000 */
[----:B------:R-:W-:Y:S01]  /*a950*/  BPT.TRAP 0x1 ;  /* 0x000000040000795c */ /* 0x000fe20000300000 */
.L_x_295:
[----:B------:R-:W-:Y:S05]  /*a960*/  @P0 BRA `(.L_x_296) ;  /* 0x0000000000040947 */ /* 0x000fea0003800000 */
[----:B------:R-:W-:Y:S01]  /*a970*/  BPT.TRAP 0x1 ;  /* 0x000000040000795c */ /* 0x000fe20000300000 */
.L_x_296:
[--C-:B------:R-:W-:Y:S01]  /*a980*/  IMAD R7, R6, 0x4000, R21.reuse ;  /* 0x0000400006077824 */ /* 0x100fe200078e0215 */
[----:B------:R-:W-:Y:S01]  /*a990*/  R2UR UR9, R12 ;  /* 0x000000000c0972ca */ /* 0x000fe200000e0000 */
[----:B------:R-:W-:Y:S01]  /*a9a0*/  IMAD R21, R6, 0x8000, R21 ;  /* 0x0000800006157824 */ /* 0x000fe200078e0215 */
[----:B------:R-:W-:Y:S01]  /*a9b0*/  UIADD3 UR4, UP0, UR22, 0xf0, URZ ;  /* 0x000000f016047890 */ /* 0x000fe2000ff1e03f */
[----:B------:R-:W-:Y:S01]  /*a9c0*/  VIADD R4, R4, 0xffffffff ;  /* 0xffffffff04047836 */ /* 0x000fe20000000000 */
[----:B------:R-:W-:Y:S01]  /*a9d0*/  R2UR UR5, R7 ;  /* 0x00000000070572ca */ /* 0x000fe200000e0000 */
[----:B------:R-:W-:Y:S01]  /*a9e0*/  UIADD3 UR24, UP1, UR22, 0x1f0, URZ ;  /* 0x000001f016187890 */ /* 0x000fe2000ff3e03f */
[----:B------:R-:W-:Y:S01]  /*a9f0*/  R2UR UR8, R21 ;  /* 0x00000000150872ca */ /* 0x000fe200000e0000 */
[----:B------:R-:W-:Y:S01]  /*aa00*/  VIADD R6, R6, 0x1 ;  /* 0x0000000106067836 */ /* 0x000fe20000000000 */
[----:B------:R-:W-:Y:S01]  /*aa10*/  R2UR UR11, R15 ;  /* 0x000000000f0b72ca */ /* 0x000fe200000e0000 */
[----:B------:R-:W-:Y:S01]  /*aa20*/  UIADD3.X UR25, URZ, UR23, URZ, UP1, !UPT ;  /* 0x000000173f197290 */ /* 0x000fe20008ffe43f */
[----:B------:R-:W-:Y:S01]  /*aa30*/  R2UR UR10, R20 ;  /* 0x00000000140a72ca */ /* 0x000fe200000e0000 */
[----:B------:R-:W-:Y:S01]  /*aa40*/  UMOV UR6, 0x0 ;  /* 0x0000000000067882 */ /* 0x000fe20000000000 */
[----:B------:R-:W-:Y:S01]  /*aa50*/  R2UR UR12, R8 ;  /* 0x00000000080c72ca */ /* 0x000fe200000e0000 */
[----:B------:R-:W-:Y:S01]  /*aa60*/  UMOV UR7, 0x10000000 ;  /* 0x1000000000077882 */ /* 0x000fe20000000000 */
[----:B------:R-:W-:Y:S01]  /*aa70*/  R2UR UR19, R14 ;  /* 0x000000000e1372ca */ /* 0x000fe200000e0000 */
[----:B------:R-:W-:Y:S01]  /*aa80*/  VIADD R20, R20, 0x40 ;  /* 0x0000004014147836 */ /* 0x000fe20000000000 */
[----:B------:R-:W-:Y:S01]  /*aa90*/  ISETP.GT.AND P3, PT, R4, 0x1, PT ;  /* 0x000000010400780c */ /* 0x000fe20003f64270 */
[----:B------:R-:W-:Y:S01]  /*aaa0*/  UIADD3 UR14, UR5, 0x100, URZ ;  /* 0x00000100050e7890 */ /* 0x000fe2000fffe03f */
[----:B------:R-:W-:Y:S01]  /*aab0*/  ISETP.NE.AND P1, PT, R6, 0x4, PT ;  /* 0x000000040600780c */ /* 0x000fe20003f25270 */
[----:B------:R-:W-:-:S02]  /*aac0*/  UIADD3.X UR5, URZ, UR23, URZ, UP0, !UPT ;  /* 0x000000173f057290 */ /* 0x000fc400087fe43f */
[----:B------:R-:W-:Y:S01]  /*aad0*/  UIADD3 UR15, UR8, 0x10100, URZ ;  /* 0x00010100080f7890 */ /* 0x000fe2000fffe03f */
[----:B------:R-:W-:Y:S02]  /*aae0*/  SEL R12, RZ, 0x1, P1 ;  /* 0x00000001ff0c7807 */ /* 0x000fe40000800000 */
[----:B------:R-:W-:Y:S01]  /*aaf0*/  UMOV UR8, UR14 ;  /* 0x0000000e00087c82 */ /* 0x000fe20008000000 */
[----:B------:R-:W-:Y:S02]  /*ab00*/  SEL R6, R6, RZ, P1 ;  /* 0x000000ff06067207 */ /* 0x000fe40000800000 */
[----:B------:R-:W-:Y:S01]  /*ab10*/  LOP3.LUT R5, R5, R12, RZ, 0x3c, !PT ;  /* 0x0000000c05057212 */ /* 0x000fe200078e3cff */
[----:B------:R0:W-:Y:S02]  /*ab20*/  UTMALDG.3D [UR8], [UR4], desc[UR6] ;  /* 0x00000608040075b4 */ /* 0x0001e40008011000 */
[----:B0-----:R-:W-:Y:S01]  /*ab30*/  UMOV UR8, UR15 ;  /* 0x0000000f00087c82 */ /* 0x001fe20008000000 */
[----:B------:R-:W-:-:S02]  /*ab40*/  UMOV UR11, UR19 ;  /* 0x00000013000b7c82 */ /* 0x000fc40008000000 */
[----:B------:R0:W-:Y:S02]  /*ab50*/  UTMALDG.3D [UR8], [UR24], desc[UR6] ;  /* 0x00000608180075b4 */ /* 0x0001e40008011000 */
[----:B0-----:R-:W-:Y:S05]  /*ab60*/  @P3 BRA `(.L_x_297) ;  /* 0xfffffffc00483947 */ /* 0x001fea000383ffff */
.L_x_293:
[----:B------:R-:W-:Y:S05]  /*ab70*/  BSYNC B1 ;  /* 0x0000000000017941 */ /* 0x000fea0003800000 */
.L_x_292:
[----:B------:R-:W-:Y:S01]  /*ab80*/  LOP3.LUT P3, RZ, R11, 0xff, RZ, 0xc0, !PT ;  /* 0x000000ff0bff7812 */ /* 0x000fe2000786c0ff */
[----:B------:R-:W-:Y:S01]  /*ab90*/  IMAD.IADD R0, R13, 0x1, R0 ;  /* 0x000000010d007824 */ /* 0x000fe200078e0200 */
[----:B------:R-:W-:Y:S01]  /*aba0*/  IADD3 R16, P4, R16, UR20, RZ ;  /* 0x0000001410107c10 */ /* 0x000fe2000ff9e0ff */
[----:B------:R-:W-:Y:S01]  /*abb0*/  ULDC.64 UR4, c[0x0][0x650] ;  /* 0x0001940000047ab9 */ /* 0x000fe20000000a00 */
[----:B------:R-:W-:Y:S01]  /*abc0*/  BSSY B1, `(.L_x_298) ;  /* 0x000006b000017945 */ /* 0x000fe20003800000 */
[----:B------:R-:W-:Y:S01]  /*abd0*/  IMAD.MOV.U32 R7, RZ, RZ, -0x1 ;  /* 0xffffffffff077424 */ /* 0x000fe200078e00ff */
[----:B------:R-:W-:Y:S01]  /*abe0*/  SHF.R.U32.HI R4, RZ, 0x2, R0 ;  /* 0x00000002ff047819 */ /* 0x000fe20000011600 */
[----:B------:R-:W-:Y:S01]  /*abf0*/  IMAD.MOV.U32 R9, RZ, RZ, -0x1 ;  /* 0xffffffffff097424 */ /* 0x000fe200078e00ff */
[----:B------:R-:W-:Y:S01]  /*ac00*/  ISETP.GT.U32.AND P1, PT, R0, 0x3, PT ;  /* 0x000000030000780c */ /* 0x000fe20003f24070 */
[----:B------:R-:W-:Y:S01]  /*ac10*/  IMAD.MOV.U32 R8, RZ, RZ, -0x1 ;  /* 0xffffffffff087424 */ /* 0x000fe200078e00ff */
[----:B------:R-:W-:-:S02]  /*ac20*/  LOP3.LUT R4, R4, 0x1, RZ, 0xc0, !PT ;  /* 0x0000000104047812 */ /* 0x000fc400078ec0ff */
[----:B------:R-:W-:Y:S01]  /*ac30*/  ISETP.LT.U32.AND P1, PT, R13, 0x4, P1 ;  /* 0x000000040d00780c */ /* 0x000fe20000f21070 */
[----:B------:R-:W0:Y:S01]  /*ac40*/  @P3 S2R R6, SR_CgaCtaId ;  /* 0x0000000000063919 */ /* 0x000e220000008800 */
[----:B------:R-:W-:Y:S02]  /*ac50*/  @P3 MOV R5, 0x400 ;  /* 0x0000040000053802 */ /* 0x000fe40000000f00 */
[----:B------:R-:W-:Y:S02]  /*ac60*/  IADD3.X R17, R17, UR13, RZ, P4, !PT ;  /* 0x0000000d11117c10 */ /* 0x000fe4000a7fe4ff */
[----:B------:R-:W-:Y:S02]  /*ac70*/  ISETP.GE.U32.AND P4, PT, R16, UR4, PT ;  /* 0x0000000410007c0c */ /* 0x000fe4000bf86070 */
[----:B------:R-:W-:Y:S02]  /*ac80*/  LOP3.LUT R0, R0, 0x3, RZ, 0xc0, !PT ;  /* 0x0000000300007812 */ /* 0x000fe400078ec0ff */
[----:B------:R-:W-:-:S02]  /*ac90*/  PRMT R11, RZ, 0x7610, R11 ;  /* 0x00007610ff0b7816 */ /* 0x000fc4000000000b */
[----:B0-----:R-:W-:-:S04]  /*aca0*/  @P3 LEA R5, R6, R5, 0x18 ;  /* 0x0000000506053211 */ /* 0x001fc800078ec0ff */
[----:B------:R0:W-:Y:S01]  /*acb0*/  @P3 SYNCS.ARRIVE.TRANS64.A1T0 RZ, [R5+URZ+0x58], RZ ;  /* 0x000058ff05ff39a7 */ /* 0x0001e2000810003f */
[----:B------:R-:W-:Y:S02]  /*acc0*/  ISETP.NE.U32.AND P3, PT, R4, 0x1, PT ;  /* 0x000000010400780c */ /* 0x000fe40003f65070 */
[----:B------:R-:W-:Y:S02]  /*acd0*/  SEL R4, RZ, 0x1, !P1 ;  /* 0x00000001ff047807 */ /* 0x000fe40004800000 */
[----:B------:R-:W-:Y:S02]  /*ace0*/  ISETP.GE.U32.AND.EX P1, PT, R17, UR5, PT, P4 ;  /* 0x0000000511007c0c */ /* 0x000fe4000bf26140 */
[----:B------:R-:W-:-:S04]  /*acf0*/  ISETP.GT.U32.AND P3, PT, R13, 0x3, !P3 ;  /* 0x000000030d00780c */ /* 0x000fc80005f64070 */
[----:B0-----:R-:W-:-:S04]  /*ad00*/  SEL R5, RZ, 0x1, !P3 ;  /* 0x00000001ff057807 */ /* 0x001fc80005800000 */
[--C-:B------:R-:W-:Y:S02]  /*ad10*/  LOP3.LUT R3, R5, R3, R4.reuse, 0x96, !PT ;  /* 0x0000000305037212 */ /* 0x100fe400078e9604 */
[----:B------:R-:W-:Y:S01]  /*ad20*/  PRMT R4, RZ, 0x7610, R4 ;  /* 0x00007610ff047816 */ /* 0x000fe20000000004 */
[----:B------:R-:W-:Y:S06]  /*ad30*/  @P1 BRA `(.L_x_299) ;  /* 0x00000004004c1947 */ /* 0x000fec0003800000 */
[----:B------:R-:W-:Y:S01]  /*ad40*/  ULDC.64 UR4, c[0x0][0x628] ;  /* 0x00018a0000047ab9 */ /* 0x000fe20000000a00 */
[----:B------:R-:W0:Y:S01]  /*ad50*/  S2R R14, SR_CTAID.X ;  /* 0x00000000000e7919 */ /* 0x000e220000002500 */
[----:B------:R-:W-:Y:S01]  /*ad60*/  ISETP.NE.U32.AND P1, PT, RZ, UR4, PT ;  /* 0x00000004ff007c0c */ /* 0x000fe2000bf25070 */
[----:B------:R-:W-:Y:S01]  /*ad70*/  ULDC UR7, c[0x0][0x630] ;  /* 0x00018c0000077ab9 */ /* 0x000fe20000000800 */
[----:B------:R-:W-:Y:S01]  /*ad80*/  IMAD.MOV.U32 R4, RZ, RZ, R16 ;  /* 0x000000ffff047224 */ /* 0x000fe200078e0010 */
[----:B------:R-:W1:Y:S01]  /*ad90*/  S2R R12, SR_CTAID.Y ;  /* 0x00000000000c7919 */ /* 0x000e620000002600 */
[----:B------:R-:W-:Y:S01]  /*ada0*/  ISETP.NE.AND.EX P1, PT, RZ, UR5, PT, P1 ;  /* 0x00000005ff007c0c */ /* 0x000fe2000bf25310 */
[----:B------:R-:W-:-:S12]  /*adb0*/  IMAD.MOV.U32 R5, RZ, RZ, R17 ;  /* 0x000000ffff057224 */ /* 0x000fd800078e0011 */
[----:B------:R-:W-:Y:S05]  /*adc0*/  @!P1 BRA `(.L_x_300) ;  /* 0x0000000000289947 */ /* 0x000fea0003800000 */
[----:B------:R-:W-:Y:S02]  /*add0*/  ULDC UR6, c[0x0][0x634] ;  /* 0x00018d0000067ab9 */ /* 0x000fe40000000800 */
[----:B------:R-:W-:-:S05]  /*ade0*/  IADD3 R9, P1, R16, UR6, RZ ;  /* 0x0000000610097c10 */ /* 0x000fca000ff3e0ff */
[----:B------:R-:W-:-:S04]  /*adf0*/  IMAD.X R15, RZ, RZ, R17, P1 ;  /* 0x000000ffff0f7224 */ /* 0x000fc800008e0611 */
[----:B------:R-:W-:-:S04]  /*ae00*/  IMAD.WIDE.U32 R6, R15, UR4, RZ ;  /* 0x000000040f067c25 */ /* 0x000fc8000f8e00ff */
[----:B------:R-:W-:-:S04]  /*ae10*/  IMAD.WIDE.U32 R6, P1, R9, UR5, R6 ;  /* 0x0000000509067c25 */ /* 0x000fc8000f820006 */
[----:B------:R-:W-:-:S04]  /*ae20*/  IMAD.WIDE.U32 R8, R9, UR4, RZ ;  /* 0x0000000409087c25 */ /* 0x000fc8000f8e00ff */
[----:B------:R-:W-:Y:S01]  /*ae30*/  IMAD.X R5, RZ, RZ, RZ, P1 ;  /* 0x000000ffff057224 */ /* 0x000fe200008e06ff */
[----:B------:R-:W-:Y:S01]  /*ae40*/  IADD3 RZ, P1, R9, R6, RZ ;  /* 0x0000000609ff7210 */ /* 0x000fe20007f3e0ff */
[----:B------:R-:W-:-:S04]  /*ae50*/  IMAD.MOV.U32 R4, RZ, RZ, R7 ;  /* 0x000000ffff047224 */ /* 0x000fc800078e0007 */
[----:B------:R-:W-:-:S08]  /*ae60*/  IMAD.WIDE.U32.X R4, R15, UR5, R4, P1 ;  /* 0x000000050f047c25 */ /* 0x000fd000088e0404 */
.L_x_300:
[--C-:B------:R-:W-:Y:S01]  /*ae70*/  SHF.R.U64 R8, R4, UR7, R5.reuse ;  /* 0x0000000704087c19 */ /* 0x100fe20008001205 */
[----:B------:R-:W-:Y:S01]  /*ae80*/  ULDC.64 UR4, c[0x0][0x620] ;  /* 0x0001880000047ab9 */ /* 0x000fe20000000a00 */
[----:B------:R-:W-:Y:S01]  /*ae90*/  SHF.R.U32.HI R4, RZ, UR7, R5 ;  /* 0x00000007ff047c19 */ /* 0x000fe20008011605 */
[----:B------:R-:W2:Y:S01]  /*aea0*/  LDC R25, c[0x0][0x144] ;  /* 0x00005100ff197b82 */ /* 0x000ea20000000800 */
[----:B------:R-:W-:Y:S01]  /*aeb0*/  IADD3 R7, P1, RZ, -R8, RZ ;  /* 0x80000008ff077210 */ /* 0x000fe20007f3e0ff */
[----:B------:R-:W-:Y:S01]  /*aec0*/  ULDC.64 UR8, c[0x0][0x640] ;  /* 0x0001900000087ab9 */ /* 0x000fe20000000a00 */
[----:B0-----:R-:W-:Y:S01]  /*aed0*/  I2FP.F32.U32 R9, R14 ;  /* 0x0000000e00097245 */ /* 0x001fe20000201000 */
[----:B------:R-:W-:Y:S02]  /*aee0*/  ULDC UR6, c[0x0][0x608] ;  /* 0x0001820000067ab9 */ /* 0x000fe40000000800 */
[----:B------:R-:W-:Y:S01]  /*aef0*/  IMAD.X R4, RZ, RZ, ~R4, P1 ;  /* 0x000000ffff047224 */ /* 0x000fe200008e0e04 */
[----:B------:R-:W-:Y:S01]  /*af00*/  ISETP.NE.U32.AND P1, PT, RZ, UR8, PT ;  /* 0x00000008ff007c0c */ /* 0x000fe2000bf25070 */
[----:B------:R-:W0:Y:S02]  /*af10*/  LDC R21, c[0x0][0x148] ;  /* 0x00005200ff157b82 */ /* 0x000e240000000800 */
[----:B------:R-:W-:Y:S01]  /*af20*/  IMAD R6, R4, UR4, RZ ;  /* 0x0000000404067c24 */ /* 0x000fe2000f8e02ff */
[----:B------:R-:W-:Y:S01]  /*af30*/  ISETP.NE.AND.EX P1, PT, RZ, UR9, PT, P1 ;  /* 0x00000009ff007c0c */ /* 0x000fe2000bf25310 */
[----:B------:R-:W-:Y:S01]  /*af40*/  IMAD.WIDE.U32 R4, R7, UR4, R16 ;  /* 0x0000000407047c25 */ /* 0x000fe2000f8e0010 */
[----:B------:R-:W-:-:S03]  /*af50*/  ULDC UR4, c[0x0][0x150] ;  /* 0x0000540000047ab9 */ /* 0x000fc60000000800 */
[----:B------:R-:W-:Y:S02]  /*af60*/  IMAD R7, R7, UR5, R6 ;  /* 0x0000000507077c24 */ /* 0x000fe4000f8e0206 */
[----:B------:R-:W-:Y:S01]  /*af70*/  FMUL R6, R9, UR4 ;  /* 0x0000000409067c20 */ /* 0x000fe20008400000 */
[----:B------:R-:W-:Y:S01]  /*af80*/  ULDC UR4, c[0x0][0x618] ;  /* 0x0001860000047ab9 */ /* 0x000fe20000000800 */
[----:B------:R-:W-:Y:S01]  /*af90*/  ULDC UR5, c[0x0][0x154] ;  /* 0x0000550000057ab9 */ /* 0x000fe20000000800 */
[----:B------:R-:W-:-:S03]  /*afa0*/  IMAD.IADD R5, R5, 0x1, R7 ;  /* 0x0000000105057824 */ /* 0x000fc600078e0207 */
[----:B------:R-:W3:Y:S02]  /*afb0*/  F2I.U32.TRUNC.NTZ R6, R6 ;  /* 0x0000000600067305 */ /* 0x000ee4000020f000 */
[----:B------:R-:W-:Y:S02]  /*afc0*/  SHF.R.U64 R9, R4, UR4, R5 ;  /* 0x0000000404097c19 */ /* 0x000fe40008001205 */
[----:B-1----:R-:W-:-:S05]  /*afd0*/  I2FP.F32.U32 R4, R12 ;  /* 0x0000000c00047245 */ /* 0x002fca0000201000 */
[----:B------:R-:W-:Y:S01]  /*afe0*/  FMUL R22, R4, UR5 ;  /* 0x0000000504167c20 */ /* 0x000fe20008400000 */
[----:B------:R-:W-:Y:S01]  /*aff0*/  SHF.R.U32.HI R4, RZ, UR4, R5 ;  /* 0x00000004ff047c19 */ /* 0x000fe20008011605 */
[----:B------:R-:W-:-:S03]  /*b000*/  ULDC UR4, c[0x0][0x658] ;  /* 0x0001960000047ab9 */ /* 0x000fc60000000800 */
[--C-:B------:R-:W-:Y:S01]  /*b010*/  SHF.R.U64 R20, R9, UR6, R4.reuse ;  /* 0x0000000609147c19 */ /* 0x100fe20008001204 */
[----:B------:R-:W1:Y:S01]  /*b020*/  F2I.U32.TRUNC.NTZ R22, R22 ;  /* 0x0000001600167305 */ /* 0x000e62000020f000 */
[----:B------:R-:W-:Y:S01]  /*b030*/  SHF.R.U32.HI R5, RZ, UR6, R4 ;  /* 0x00000006ff057c19 */ /* 0x000fe20008011604 */
[----:B---3--:R-:W-:-:S03]  /*b040*/  IMAD.MOV R6, RZ, RZ, -R6 ;  /* 0x000000ffff067224 */ /* 0x008fc600078e0a06 */
[--C-:B------:R-:W-:Y:S01]  /*b050*/  SHF.R.U64 R15, R20, UR4, R5.reuse ;  /* 0x00000004140f7c19 */ /* 0x100fe20008001205 */
[----:B--2---:R-:W-:Y:S01]  /*b060*/  IMAD R14, R25, R6, R14 ;  /* 0x00000006190e7224 */ /* 0x004fe200078e020e */
[----:B------:R-:W-:-:S03]  /*b070*/  SHF.R.U32.HI R23, RZ, UR4, R5 ;  /* 0x00000004ff177c19 */ /* 0x000fc60008011605 */
[----:B------:R-:W-:Y:S02]  /*b080*/  IMAD.MOV.U32 R4, RZ, RZ, R15 ;  /* 0x000000ffff047224 */ /* 0x000fe400078e000f */
[----:B------:R-:W-:Y:S01]  /*b090*/  IMAD.MOV.U32 R5, RZ, RZ, R23 ;  /* 0x000000ffff057224 */ /* 0x000fe200078e0017 */
[----:B-1----:R-:W-:Y:S06]  /*b0a0*/  @!P1 BRA `(.L_x_301) ;  /* 0x0000000000289947 */ /* 0x002fec0003800000 */
[----:B------:R-:W-:Y:S02]  /*b0b0*/  ULDC UR4, c[0x0][0x64c] ;  /* 0x0001930000047ab9 */ /* 0x000fe40000000800 */
[----:B------:R-:W-:-:S05]  /*b0c0*/  IADD3 R5, P1, R15, UR4, RZ ;  /* 0x000000040f057c10 */ /* 0x000fca000ff3e0ff */
[----:B------:R-:W-:-:S04]  /*b0d0*/  IMAD.X R23, RZ, RZ, R23, P1 ;  /* 0x000000ffff177224 */ /* 0x000fc800008e0617 */
[----:B------:R-:W-:-:S04]  /*b0e0*/  IMAD.WIDE.U32 R6, R23, UR8, RZ ;  /* 0x0000000817067c25 */ /* 0x000fc8000f8e00ff */
[----:B------:R-:W-:-:S04]  /*b0f0*/  IMAD.WIDE.U32 R6, P1, R5, UR9, R6 ;  /* 0x0000000905067c25 */ /* 0x000fc8000f820006 */
[----:B------:R-:W-:-:S04]  /*b100*/  IMAD.WIDE.U32 R4, R5, UR8, RZ ;  /* 0x0000000805047c25 */ /* 0x000fc8000f8e00ff */
[----:B------:R-:W-:Y:S01]  /*b110*/  IMAD.MOV.U32 R4, RZ, RZ, R7 ;  /* 0x000000ffff047224 */ /* 0x000fe200078e0007 */
[----:B------:R-:W-:Y:S01]  /*b120*/  IADD3 RZ, P3, R5, R6, RZ ;  /* 0x0000000605ff7210 */ /* 0x000fe20007f7e0ff */
[----:B------:R-:W-:-:S04]  /*b130*/  IMAD.X R5, RZ, RZ, RZ, P1 ;  /* 0x000000ffff057224 */ /* 0x000fc800008e06ff */
[----:B------:R-:W-:-:S08]  /*b140*/  IMAD.WIDE.U32.X R4, R23, UR9, R4, P3 ;  /* 0x0000000917047c25 */ /* 0x000fd000098e0404 */
.L_x_301:
[----:B------:R-:W-:Y:S01]  /*b150*/  ISETP.NE.AND P1, PT, R2, 0x1, PT ;  /* 0x000000010200780c */ /* 0x000fe20003f25270 */
[----:B------:R-:W-:Y:S01]  /*b160*/  ULDC UR4, c[0x0][0x648] ;  /* 0x0001920000047ab9 */ /* 0x000fe20000000800 */
[----:B------:R-:W-:Y:S01]  /*b170*/  LOP3.LUT R20, R20, UR17, RZ, 0xc0, !PT ;  /* 0x0000001114147c12 */ /* 0x000fe2000f8ec0ff */
[----:B------:R-:W-:Y:S01]  /*b180*/  IMAD.MOV R22, RZ, RZ, -R22 ;  /* 0x000000ffff167224 */ /* 0x000fe200078e0a16 */
[----:B------:R-:W-:Y:S01]  /*b190*/  SHF.R.U64 R5, R4, UR4, R5 ;  /* 0x0000000404057c19 */ /* 0x000fe20008001205 */
[----:B------:R-:W-:Y:S01]  /*b1a0*/  ULDC UR4, c[0x0][0x638] ;  /* 0x00018e0000047ab9 */ /* 0x000fe20000000800 */
[----:B------:R-:W-:Y:S01]  /*b1b0*/  LOP3.LUT R6, R9, UR16, RZ, 0xc0, !PT ;  /* 0x0000001009067c12 */ /* 0x000fe2000f8ec0ff */
[----:B------:R-:W-:Y:S02]  /*b1c0*/  ULDC UR5, c[0x0][0x610] ;  /* 0x0001840000057ab9 */ /* 0x000fe40000000800 */
[----:B------:R-:W-:Y:S02]  /*b1d0*/  IMAD.MOV R4, RZ, RZ, -R5 ;  /* 0x000000ffff047224 */ /* 0x000fe400078e0a05 */
[----:B------:R-:W-:-:S02]  /*b1e0*/  IMAD R5, R5, UR18, R20 ;  /* 0x0000001205057c24 */ /* 0x000fc4000f8e0214 */
[----:B0-----:R-:W-:Y:S02]  /*b1f0*/  @P1 IMAD R14, R21, R22, R12 ;  /* 0x00000016150e1224 */ /* 0x001fe400078e020c */
[----:B------:R-:W-:Y:S01]  /*b200*/  IMAD R15, R4, UR4, R15 ;  /* 0x00000004040f7c24 */ /* 0x000fe2000f8e020f */
[----:B------:R-:W-:Y:S01]  /*b210*/  ULDC UR4, c[0x0][0x600] ;  /* 0x0001800000047ab9 */ /* 0x000fe20000000800 */
[----:B------:R-:W-:Y:S02]  /*b220*/  IMAD R14, R5, UR5, R14 ;  /* 0x00000005050e7c24 */ /* 0x000fe4000f8e020e */
[----:B------:R-:W-:Y:S02]  /*b230*/  IMAD R15, R15, UR4, R6 ;  /* 0x000000040f0f7c24 */ /* 0x000fe4000f8e0206 */
[----:B------:R-:W-:-:S03]  /*b240*/  IMAD.MOV.U32 R4, RZ, RZ, 0x1 ;  /* 0x00000001ff047424 */ /* 0x000fc600078e00ff */
[----:B------:R-:W-:Y:S02]  /*b250*/  SEL R9, R15, R14, !P1 ;  /* 0x0000000e0f097207 */ /* 0x000fe40004800000 */
[----:B------:R-:W-:-:S07]  /*b260*/  SEL R7, R14, R15, !P1 ;  /* 0x0000000f0e077207 */ /* 0x000fce0004800000 */
.L_x_299:
[----:B------:R-:W-:Y:S05]  /*b270*/  BSYNC B1 ;  /* 0x0000000000017941 */ /* 0x000fea0003800000 */
.L_x_298:
[----:B------:R-:W-:-:S13]  /*b280*/  LOP3.LUT P1, RZ, R4, 0xff, RZ, 0xc0, !PT ;  /* 0x000000ff04ff7812 */ /* 0x000fda000782c0ff */
[----:B------:R-:W-:Y:S05]  /*b290*/  @P1 BRA `(.L_x_302) ;  /* 0xfffffff400481947 */ /* 0x000fea000383ffff */
[----:B------:R-:W-:Y:S05]  /*b2a0*/  BSYNC B0 ;  /* 0x0000000000007941 */ /* 0x000fea0003800000 */
.L_x_290:
[----:B------:R-:W-:-:S03]  /*b2b0*/  UMOV UR4, 0xffffffff ;  /* 0xffffffff00047882 */ /* 0x000fc60000000000 */
[----:B------:R-:W-:Y:S05]  /*b2c0*/  BRA.DIV UR4, `(.L_x_303) ;  /* 0x0000000604187947 */ /* 0x000fea000b800000 */
[----:B------:R-:W-:-:S13]  /*b2d0*/  ELECT P6, URZ, PT ;  /* 0x00000000003f782f */ /* 0x000fda00038c0000 */
.L_x_317:
[----:B------:R-:W-:Y:S04]  /*b2e0*/  BSSY B0, `(.L_x_304) ;  /* 0x000002b000007945 */ /* 0x000fe80003800000 */
[----:B------:R-:W-:Y:S05]  /*b2f0*/  @!P6 BRA `(.L_x_305) ;  /* 0x0000000000a4e947 */ /* 0x000fea0003800000 */
[----:B------:R-:W-:-:S04]  /*b300*/  LOP3.LUT R19, R19, 0x2, RZ, 0xfc, !PT ;  /* 0x0000000213137812 */ /* 0x000fc800078efcff */
[----:B------:R-:W-:-:S13]  /*b310*/  ISETP.NE.AND P0, PT, R19, 0x3, PT ;  /* 0x000000031300780c */ /* 0x000fda0003f05270 */
[----:B------:R-:W-:Y:S05]  /*b320*/  @!P0 BRA `(.L_x_306) ;  /* 0x0000000000048947 */ /* 0x000fea0003800000 */
[----:B------:R-:W-:Y:S01]  /*b330*/  BPT.TRAP 0x1 ;  /* 0x000000040000795c */ /* 0x000fe20000300000 */
.L_x_306:
[----:B------:R-:W0:Y:S01]  /*b340*/  S2R R5, SR_CgaCtaId ;  /* 0x0000000000057919 */ /* 0x000e220000008800 */
[----:B------:R-:W-:Y:S02]  /*b350*/  MOV R2, 0x400 ;  /* 0x0000040000027802 */ /* 0x000fe40000000f00 */
[----:B------:R-:W-:Y:S02]  /*b360*/  SHF.L.U32 R4, R3, 0x1f, RZ ;  /* 0x0000001f03047819 */ /* 0x000fe400000006ff */
[----:B0-----:R-:W-:-:S05]  /*b370*/  LEA R5, R5, R2, 0x18 ;  /* 0x0000000205057211 */ /* 0x001fca00078ec0ff */
[----:B------:R-:W-:-:S04]  /*b380*/  VIADD R5, R5, 0x20 ;  /* 0x0000002005057836 */ /* 0x000fc80000000000 */
[C---:B------:R-:W-:Y:S02]  /*b390*/  IMAD R7, R0.reuse, 0x8, R5 ;  /* 0x0000000800077824 */ /* 0x040fe400078e0205 */
[----:B------:R-:W-:Y:S02]  /*b3a0*/  VIADD R0, R0, 0x1 ;  /* 0x0000000100007836 */ /* 0x000fe40000000000 */
[----:B------:R-:W0:Y:S03]  /*b3b0*/  SYNCS.PHASECHK.TRANS64.TRYWAIT P0, [R7+URZ], R4 ;  /* 0x00000004070075a7 */ /* 0x000e26000800017f */
[----:B------:R-:W-:-:S04]  /*b3c0*/  ISETP.NE.AND P1, PT, R0, 0x4, PT ;  /* 0x000000040000780c */ /* 0x000fc80003f25270 */
[----:B------:R-:W-:Y:S02]  /*b3d0*/  SEL R2, RZ, 0x1, P1 ;  /* 0x00000001ff027807 */ /* 0x000fe40000800000 */
[----:B------:R-:W-:Y:S02]  /*b3e0*/  SEL R0, R0, RZ, P1 ;  /* 0x000000ff00007207 */ /* 0x000fe40000800000 */
[----:B------:R-:W-:-:S03]  /*b3f0*/  LOP3.LUT R9, R3, R2, RZ, 0x3c, !PT ;  /* 0x0000000203097212 */ /* 0x000fc600078e3cff */
[----:B------:R-:W-:Y:S01]  /*b400*/  IMAD R6, R0, 0x8, R5 ;  /* 0x0000000800067824 */ /* 0x000fe200078e0205 */
[----:B------:R-:W-:Y:S01]  /*b410*/  SHF.L.U32 R3, R9, 0x1f, RZ ;  /* 0x0000001f09037819 */ /* 0x000fe200000006ff */
[----:B0-----:R-:W-:Y:S06]  /*b420*/  @!P0 BRA `(.L_x_307) ;  /* 0x0000000000e08947 */ /* 0x001fec0003800000 */
.L_x_318:
[----:B------:R-:W1:Y:S01]  /*b430*/  SYNCS.PHASECHK.TRANS64.TRYWAIT P0, [R6+URZ], R3 ;  /* 0x00000003060075a7 */ /* 0x000e62000800017f */
[----:B------:R-:W-:-:S05]  /*b440*/  VIADD R0, R0, 0x1 ;  /* 0x0000000100007836 */ /* 0x000fca0000000000 */
[----:B------:R-:W-:-:S04]  /*b450*/  ISETP.NE.AND P1, PT, R0, 0x4, PT ;  /* 0x000000040000780c */ /* 0x000fc80003f25270 */
[----:B------:R-:W-:Y:S02]  /*b460*/  SEL R2, RZ, 0x1, P1 ;  /* 0x00000001ff027807 */ /* 0x000fe40000800000 */
[----:B------:R-:W-:Y:S02]  /*b470*/  SEL R0, R0, RZ, P1 ;  /* 0x000000ff00007207 */ /* 0x000fe40000800000 */
[----:B------:R-:W-:-:S03]  /*b480*/  LOP3.LUT R9, R9, R2, RZ, 0x3c, !PT ;  /* 0x0000000209097212 */ /* 0x000fc600078e3cff */
[----:B0-----:R-:W-:Y:S01]  /*b490*/  IMAD R7, R0, 0x8, R5 ;  /* 0x0000000800077824 */ /* 0x001fe200078e0205 */
[----:B------:R-:W-:Y:S01]  /*b4a0*/  SHF.L.U32 R4, R9, 0x1f, RZ ;  /* 0x0000001f09047819 */ /* 0x000fe200000006ff */
[----:B-1----:R-:W-:Y:S06]  /*b4b0*/  @!P0 BRA `(.L_x_308) ;  /* 0x0000000000d08947 */ /* 0x002fec0003800000 */
.L_x_319:
[----:B------:R-:W1:Y:S01]  /*b4c0*/  SYNCS.PHASECHK.TRANS64.TRYWAIT P0, [R7+URZ], R4 ;  /* 0x00000004070075a7 */ /* 0x000e62000800017f */
[----:B------:R-:W-:-:S05]  /*b4d0*/  VIADD R0, R0, 0x1 ;  /* 0x0000000100007836 */ /* 0x000fca0000000000 */
[----:B------:R-:W-:-:S04]  /*b4e0*/  ISETP.NE.AND P1, PT, R0, 0x4, PT ;  /* 0x000000040000780c */ /* 0x000fc80003f25270 */
[----:B------:R-:W-:Y:S02]  /*b4f0*/  SEL R2, RZ, 0x1, P1 ;  /* 0x00000001ff027807 */ /* 0x000fe40000800000 */
[----:B------:R-:W-:Y:S02]  /*b500*/  SEL R0, R0, RZ, P1 ;  /* 0x000000ff00007207 */ /* 0x000fe40000800000 */
[----:B------:R-:W-:Y:S01]  /*b510*/  LOP3.LUT R2, R9, R2, RZ, 0x3c, !PT ;  /* 0x0000000209027212 */ /* 0x000fe200078e3cff */
[----:B-1----:R-:W-:Y:S06]  /*b520*/  @!P0 BRA `(.L_x_309) ;  /* 0x0000000000c88947 */ /* 0x002fec0003800000 */
.L_x_320:
[----:B------:R-:W-:Y:S01]  /*b530*/  IMAD R5, R0, 0x8, R5 ;  /* 0x0000000800057824 */ /* 0x000fe200078e0205 */
[----:B------:R-:W-:-:S07]  /*b540*/  SHF.L.U32 R0, R2, 0x1f, RZ ;  /* 0x0000001f02007819 */ /* 0x000fce00000006ff */
.L_x_310:
[----:B--2---:R2:W3:Y:S02]  /*b550*/  SYNCS.PHASECHK.TRANS64.TRYWAIT P0, [R5+URZ], R0 ;  /* 0x00000000050075a7 */ /* 0x0044e4000800017f */
[----:B---3--:R-:W-:Y:S05]  /*b560*/  @!P0 NANOSLEEP.SYNCS 0x989680 ;  /* 0x009896800000895d */ /* 0x008fea0003900000 */
[----:B------:R-:W3:Y:S02]  /*b570*/  @!P0 SYNCS.PHASECHK.TRANS64 P0, [R5+URZ], R0 ;  /* 0x00000000050085a7 */ /* 0x000ee4000800007f */
[----:B---3--:R-:W-:Y:S05]  /*b580*/  @!P0 BRA `(.L_x_310) ;  /* 0xfffffffc00f08947 */ /* 0x008fea000383ffff */
.L_x_305:
[----:B------:R-:W-:Y:S05]  /*b590*/  BSYNC B0 ;  /* 0x0000000000007941 */ /* 0x000fea0003800000 */
.L_x_304:
[----:B------:R-:W-:Y:S05]  /*b5a0*/  EXIT ;  /* 0x000000000000794d */ /* 0x000fea0003800000 */
.L_x_17:
[----:B---3--:R3:W4:Y:S02]  /*b5b0*/  SYNCS.PHASECHK.TRANS64.TRYWAIT P1, [R3+URZ], R0 ;  /* 0x00000000030075a7 */ /* 0x008724000802017f */
[----:B----4-:R-:W-:Y:S05]  /*b5c0*/  @!P1 NANOSLEEP.SYNCS 0x989680 ;  /* 0x009896800000995d */ /* 0x010fea0003900000 */
[----:B------:R-:W4:Y:S02]  /*b5d0*/  @!P1 SYNCS.PHASECHK.TRANS64 P1, [R3+URZ], R0 ;  /* 0x00000000030095a7 */ /* 0x000f24000802007f */
[----:B----4-:R-:W-:Y:S05]  /*b5e0*/  @!P1 BRA `(.L_x_17) ;  /* 0xfffffffc00f09947 */ /* 0x010fea000383ffff */
[----:B------:R-:W-:Y:S05]  /*b5f0*/  BRA `(.L_x_16) ;  /* 0xffffff5c00047947 */ /* 0x000fea000383ffff */
.L_x_22:
[----:B-1----:R-:W-:-:S04]  /*b600*/  IMAD.U32 R4, RZ, RZ, UR8 ;  /* 0x00000008ff047e24 */ /* 0x002fc8000f8e00ff */
[----:B------:R1:W2:Y:S03]  /*b610*/  SYNCS.PHASECHK.TRANS64.TRYWAIT P1, [R4+URZ], R3 ;  /* 0x00000003040075a7 */ /* 0x0002a6000802017f */
[----:B--2---:R-:W-:Y:S05]  /*b620*/  @!P1 NANOSLEEP.SYNCS 0x989680 ;  /* 0x009896800000995d */ /* 0x004fea0003900000 */
[----:B------:R-:W2:Y:S02]  /*b630*/  @!P1 SYNCS.PHASECHK.TRANS64 P1, [R4+URZ], R3 ;  /* 0x00000003040095a7 */ /* 0x000ea4000802007f */
[----:B--2---:R-:W-:Y:S05]  /*b640*/  @!P1 BRA `(.L_x_22) ;  /* 0xfffffffc00ec9947 */ /* 0x004fea000383ffff */
[----:B------:R-:W-:Y:S05]  /*b650*/  BRA `(.L_x_21) ;  /* 0xffffff5c00f07947 */ /* 0x000fea000383ffff */
.L_x_291:
[----:B------:R-:W-:Y:S01]  /*b660*/  BSSY B1, `(.L_x_311) ;  /* 0x0000006000017945 */ /* 0x000fe20003800000 */
[----:B------:R-:W-:-:S07]  /*b670*/  IMAD.MOV.U32 R15, RZ, RZ, -0x1 ;  /* 0xffffffffff0f7424 */ /* 0x000fce00078e00ff */
[----:B------:R-:W-:Y:S05]  /*b680*/  WARPSYNC.COLLECTIVE R15, `(.L_x_312) ;  /* 0x000000000f0c7348 */ /* 0x000fea0003c00000 */
[----:B------:R-:W-:Y:S02]  /*b690*/  ELECT P6, UR62, PT ;  /* 0x00000000003e782f */ /* 0x000fe400038c0000 */
[----:B------:R-:W-:Y:S01]  /*b6a0*/  MOV R14, UR62 ;  /* 0x0000003e000e7c02 */ /* 0x000fe20008000f00 */
[----:B------:R-:W-:Y:S10]  /*b6b0*/  ENDCOLLECTIVE ;  /* 0x000000000000791b */ /* 0x000ff40003800000 */
.L_x_312:
[----:B------:R-:W-:Y:S05]  /*b6c0*/  BSYNC B1 ;  /* 0x0000000000017941 */ /* 0x000fea0003800000 */
.L_x_311:
[----:B------:R-:W-:Y:S05]  /*b6d0*/  BRA `(.L_x_313) ;  /* 0xfffffff000447947 */ /* 0x000fea000383ffff */
.L_x_294:
[----:B0-----:R0:W1:Y:S02]  /*b6e0*/  SYNCS.PHASECHK.TRANS64.TRYWAIT P1, [R12+URZ+0x20], R7 ;  /* 0x000020070c0075a7 */ /* 0x001064000802017f */
[----:B-1----:R-:W-:Y:S05]  /*b6f0*/  @!P1 NANOSLEEP.SYNCS 0x989680 ;  /* 0x009896800000995d */ /* 0x002fea0003900000 */
[----:B------:R-:W1:Y:S02]  /*b700*/  @!P1 SYNCS.PHASECHK.TRANS64 P1, [R12+URZ+0x20], R7 ;  /* 0x000020070c0095a7 */ /* 0x000e64000802007f */
[----:B-1----:R-:W-:Y:S05]  /*b710*/  @!P1 BRA `(.L_x_294) ;  /* 0xfffffffc00f09947 */ /* 0x002fea000383ffff */
[----:B------:R-:W-:Y:S05]  /*b720*/  BRA `(.L_x_314) ;  /* 0xfffffff000787947 */ /* 0x000fea000383ffff */
.L_x_303:
[----:B------:R-:W-:Y:S01]  /*b730*/  BSSY B0, `(.L_x_315) ;  /* 0x0000006000007945 */ /* 0x000fe20003800000 */
[----:B------:R-:W-:-:S07]  /*b740*/  IMAD.MOV.U32 R15, RZ, RZ, -0x1 ;  /* 0xffffffffff0f7424 */ /* 0x000fce00078e00ff */
[----:B------:R-:W-:Y:S05]  /*b750*/  WARPSYNC.COLLECTIVE R15, `(.L_x_316) ;  /* 0x000000000f0c7348 */ /* 0x000fea0003c00000 */
[----:B------:R-:W-:Y:S02]  /*b760*/  ELECT P6, UR62, PT ;  /* 0x00000000003e782f */ /* 0x000fe400038c0000 */
[----:B------:R-:W-:Y:S01]  /*b770*/  MOV R14, UR62 ;  /* 0x0000003e000e7c02 */ /* 0x000fe20008000f00 */
[----:B------:R-:W-:Y:S10]  /*b780*/  ENDCOLLECTIVE ;  /* 0x000000000000791b */ /* 0x000ff40003800000 */
.L_x_316:
[----:B------:R-:W-:Y:S05]  /*b790*/  BSYNC B0 ;  /* 0x0000000000007941 */ /* 0x000fea0003800000 */
.L_x_315:
[----:B------:R-:W-:Y:S05]  /*b7a0*/  BRA `(.L_x_317) ;  /* 0xfffffff800cc7947 */ /* 0x000fea000383ffff */
.L_x_307:
[----:B0-----:R0:W1:Y:S02]  /*b7b0*/  SYNCS.PHASECHK.TRANS64.TRYWAIT P0, [R7+URZ], R4 ;  /* 0x00000004070075a7 */ /* 0x001064000800017f */
[----:B-1----:R-:W-:Y:S05]  /*b7c0*/  @!P0 NANOSLEEP.SYNCS 0x989680 ;  /* 0x009896800000895d */ /* 0x002fea0003900000 */
[----:B------:R-:W1:Y:S02]  /*b7d0*/  @!P0 SYNCS.PHASECHK.TRANS64 P0, [R7+URZ], R4 ;  /* 0x00000004070085a7 */ /* 0x000e64000800007f */
[----:B-1----:R-:W-:Y:S05]  /*b7e0*/  @!P0 BRA `(.L_x_307) ;  /* 0xfffffffc00f08947 */ /* 0x002fea000383ffff */
[----:B------:R-:W-:Y:S05]  /*b7f0*/  BRA `(.L_x_318) ;  /* 0xfffffffc000c7947 */ /* 0x000fea000383ffff */
.L_x_308:
[----:B0-----:R0:W1:Y:S02]  /*b800*/  SYNCS.PHASECHK.TRANS64.TRYWAIT P0, [R6+URZ], R3 ;  /* 0x00000003060075a7 */ /* 0x001064000800017f */
[----:B-1----:R-:W-:Y:S05]  /*b810*/  @!P0 NANOSLEEP.SYNCS 0x989680 ;  /* 0x009896800000895d */ /* 0x002fea0003900000 */
[----:B------:R-:W1:Y:S02]  /*b820*/  @!P0 SYNCS.PHASECHK.TRANS64 P0, [R6+URZ], R3 ;  /* 0x00000003060085a7 */ /* 0x000e64000800007f */
[----:B-1----:R-:W-:Y:S05]  /*b830*/  @!P0 BRA `(.L_x_308) ;  /* 0xfffffffc00f08947 */ /* 0x002fea000383ffff */
[----:B------:R-:W-:Y:S05]  /*b840*/  BRA `(.L_x_319) ;  /* 0xfffffffc001c7947 */ /* 0x000fea000383ffff */
.L_x_309:
[----:B-1----:R1:W2:Y:S02]  /*b850*/  SYNCS.PHASECHK.TRANS64.TRYWAIT P0, [R7+URZ], R4 ;  /* 0x00000004070075a7 */ /* 0x0022a4000800017f */
[----:B--2---:R-:W-:Y:S05]  /*b860*/  @!P0 NANOSLEEP.SYNCS 0x989680 ;  /* 0x009896800000895d */ /* 0x004fea0003900000 */
[----:B------:R-:W2:Y:S02]  /*b870*/  @!P0 SYNCS.PHASECHK.TRANS64 P0, [R7+URZ], R4 ;  /* 0x00000004070085a7 */ /* 0x000ea4000800007f */
[----:B--2---:R-:W-:Y:S05]  /*b880*/  @!P0 BRA `(.L_x_309) ;  /* 0xfffffffc00f08947 */ /* 0x004fea000383ffff */
[----:B------:R-:W-:Y:S05]  /*b890*/  BRA `(.L_x_320) ;  /* 0xfffffffc00247947 */ /* 0x000fea000383ffff */
.L_x_321:
[----:B------:R-:W-:-:S00]  /*b8a0*/  BRA `(.L_x_321) ;  /* 0xfffffffc00fc7947 */ /* 0x000fc0000383ffff */
[----:B------:R-:W-:-:S00]  /*b8b0*/  NOP ;  /* 0x0000000000007918 */ /* 0x000fc00000000000 */
        /* <DEDUP_REMOVED lines=12> */
.L_x_322:


//--------------------- .nv.global.init           --------------------------
	.section	.nv.global.init,"aw",@progbits
.nv.global.init:
	.type		$str$22,@object
	.size		$str$22,($str$23 - $str$22)
$str$22:
        /*0000*/ 	.byte	0x6b, 0x5f, 0x74, 0x69, 0x6c, 0x65, 0x5f, 0x63, 0x6f, 0x75, 0x6e, 0x74, 0x20, 0x3e, 0x3d, 0x20
        /*0010*/ 	.byte	0x31, 0x00
	.type		$str$23,@object
	.size		$str$23,(__unnamed_1 - $str$23)
$str$23:
        /*0012*/ 	.byte	0x2f, 0x74, 0x6d, 0x70, 0x2f, 0x63, 0x75, 0x74, 0x6c, 0x61, 0x73, 0x73, 0x5f, 0x73, 0x77, 0x65
        /*0022*/ 	.byte	0x65, 0x70, 0x5f, 0x73, 0x72, 0x63, 0x2f, 0x69, 0x6e, 0x63, 0x6c, 0x75, 0x64, 0x65, 0x2f, 0x63
        /*0032*/ 	.byte	0x75, 0x74, 0x6c, 0x61, 0x73, 0x73, 0x2f, 0x67, 0x65, 0x6d, 0x6d, 0x2f, 0x63, 0x6f, 0x6c, 0x6c
        /*0042*/ 	.byte	0x65, 0x63, 0x74, 0x69, 0x76, 0x65, 0x2f, 0x73, 0x6d, 0x39, 0x30, 0x5f, 0x6d, 0x6d, 0x61, 0x5f
        /*0052*/ 	.byte	0x74, 0x6d, 0x61, 0x5f, 0x67, 0x6d, 0x6d, 0x61, 0x5f, 0x73, 0x73, 0x5f, 0x77, 0x61, 0x72, 0x70
        /*0062*/ 	.byte	0x73, 0x70, 0x65, 0x63, 0x69, 0x61, 0x6c, 0x69, 0x7a, 0x65, 0x64, 0x2e, 0x68, 0x70, 0x70, 0x00
	.type		__unnamed_1,@object
	.size		__unnamed_1,(.L_0 - __unnamed_1)
__unnamed_1:
        /*0072*/ 	.byte	0x76, 0x6f, 0x69, 0x64, 0x20, 0x63, 0x75, 0x74, 0x6c, 0x61, 0x73, 0x73, 0x3a, 0x3a, 0x67, 0x65
        /* <DEDUP_REMOVED lines=180> */
        /*0bc2*/ 	.byte	0x74, 0x69, 0x74, 0x79, 0x5d, 0x00
.L_0:


//--------------------- .nv.shared._ZN7cutlass13device_kernelINS_4gemm6kernel13GemmUniversalIN4cute5tupleIJiiiiEEENS1_10collective13CollectiveMmaINS1_34MainloopSm90TmaGmmaWarpSpecializedILi4ENS5_IJNS4_1CILi1EEESB_SB_EEENS1_35KernelTmaWarpSpecializedCooperativeEEENS5_IJNSA_ILi128EEENSA_ILi256EEENSA_ILi64EEEEEENS_10bfloat16_tENS5_IJlSB_lEEESJ_SK_NS4_8TiledMMAINS4_8MMA_AtomIJNS4_4SM904GMMA28MMA_64x256x16_F32BF16BF16_SSILNSO_5MajorE0ELSQ_0ELNSO_7ScaleInE1ELSR_1EEEEEENS4_6LayoutINS5_IJNSA_ILi2EEESB_SB_EEENS5_IJSB_NSA_ILi0EEESX_EEEEENS5_IJNS4_10UnderscoreES10_S10_EEEEENS4_13SM90_TMA_LOADENS4_14ComposedLayoutINS4_7SwizzleILi3ELi4ELi3EEENS4_18smem_ptr_flag_bitsILi16EEENSU_INS5_IJNSA_ILi8EEESH_EEENS5_IJSH_SB_EEEEEEEvNS4_8identityES13_S1D_vS1E_EENS_8epilogue10collective6detail29Sm90TmaWarpSpecializedAdapterINS1H_15DefaultEpilogueISJ_SK_SK_NS1G_6thread17LinearCombinationISJ_Li1EffLNS1L_9ScaleType4KindE0ELNS_15FloatRoundStyleE2ESJ_EENS1_15EpilogueDefaultEEEEEvvEEEEvNT_6ParamsE --------------------------
	.section	.nv.shared._ZN7cutlass13device_kernelINS_4gemm6kernel13GemmUniversalIN4cute5tupleIJiiiiEEENS1_10collective13CollectiveMmaINS1_34MainloopSm90TmaGmmaWarpSpecializedILi4ENS5_IJNS4_1CILi1EEESB_SB_EEENS1_35KernelTmaWarpSpecializedCooperativeEEENS5_IJNSA_ILi128EEENSA_ILi256EEENSA_ILi64EEEEEENS_10bfloat16_tENS5_IJlSB_lEEESJ_SK_NS4_8TiledMMAINS4_8MMA_AtomIJNS4_4SM904GMMA28MMA_64x256x16_F32BF16BF16_SSILNSO_5MajorE0ELSQ_0ELNSO_7ScaleInE1ELSR_1EEEEEENS4_6LayoutINS5_IJNSA_ILi2EEESB_SB_EEENS5_IJSB_NSA_ILi0EEESX_EEEEENS5_IJNS4_10UnderscoreES10_S10_EEEEENS4_13SM90_TMA_LOADENS4_14ComposedLayoutINS4_7SwizzleILi3ELi4ELi3EEENS4_18smem_ptr_flag_bitsILi16EEENSU_INS5_IJNSA_ILi8EEESH_EEENS5_IJSH_SB_EEEEEEEvNS4_8identityES13_S1D_vS1E_EENS_8epilogue10collective6detail29Sm90TmaWarpSpecializedAdapterINS1H_15DefaultEpilogueISJ_SK_SK_NS1G_6thread17LinearCombinationISJ_Li1EffLNS1L_9ScaleType4KindE0ELNS_15FloatRoundStyleE2ESJ_EENS1_15EpilogueDefaultEEEEEvvEEEEvNT_6ParamsE,"aw",@nobits
	.sectionflags	@""
	.align	16
	.zero		1024


//--------------------- .nv.shared.reserved.0     --------------------------
	.section	.nv.shared.reserved.0,"aw",@nobits
	.weak		__nv_reservedSMEM_offset_0_alias
	.size		__nv_reservedSMEM_offset_0_alias, 0, 0
	.other		__nv_reservedSMEM_offset_0_alias,@"STO_CUDA_RESERVED_SHARED STV_DEFAULT"
__nv_reservedSMEM_offset_0_alias:
	.zero		0


//--------------------- .nv.global                --------------------------
	.section	.nv.global,"aw",@nobits
.nv.global:
	.type		_ZN39_INTERNAL_8dd9651b_4_k_cu_dd035be1_29204cute1_E,@object
	.size		_ZN39_INTERNAL_8dd9651b_4_k_cu_dd035be1_29204cute1_E,(_ZN39_INTERNAL_8dd9651b_4_k_cu_dd035be1_29204cuda3std3__45__cpo6cbeginE - _ZN39_INTERNAL_8dd9651b_4_k_cu_dd035be1_29204cute1_E)
_ZN39_INTERNAL_8dd9651b_4_k_cu_dd035be1_29204cute1_E:
	.zero		1
	.type		_ZN39_INTERNAL_8dd9651b_4_k_cu_dd035be1_29204cuda3std3__45__cpo6cbeginE,@object
	.size		_ZN39_INTERNAL_8dd9651b_4_k_cu_dd035be1_29204cuda3std3__45__cpo6cbeginE,(_ZN39_INTERNAL_8dd9651b_4_k_cu_dd035be1_29204cuda3std3__48in_placeE - _ZN39_INTERNAL_8dd9651b_4_k_cu_dd035be1_29204cuda3std3__45__cpo6cbeginE)
_ZN39_INTERNAL_8dd9651b_4_k_cu_dd035be1_29204cuda3std3__45__cpo6cbeginE:
	.zero		1
	.type		_ZN39_INTERNAL_8dd9651b_4_k_cu_dd035be1_29204cuda3std3__48in_placeE,@object
	.size		_ZN39_INTERNAL_8dd9651b_4_k_cu_dd035be1_29204cuda3std3__48in_placeE,(_ZN39_INTERNAL_8dd9651b_4_k_cu_dd035be1_29204cuda3std6ranges3__45__cpo9iter_moveE - _ZN39_INTERNAL_8dd9651b_4_k_cu_dd035be1_29204cuda3std3__48in_placeE)
_ZN39_INTERNAL_8dd9651b_4_k_cu_dd035be1_29204cuda3std3__48in_placeE:
	.zero		1
	.type		_ZN39_INTERNAL_8dd9651b_4_k_cu_dd035be1_29204cuda3std6ranges3__45__cpo9iter_moveE,@object
	.size		_ZN39_INTERNAL_8dd9651b_4_k_cu_dd035be1_29204cuda3std6ranges3__45__cpo9iter_moveE,(_ZN39_INTERNAL_8dd9651b_4_k_cu_dd035be1_29204cuda3std3__45__cpo5beginE - _ZN39_INTERNAL_8dd9651b_4_k_cu_dd035be1_29204cuda3std6ranges3__45__cpo9iter_moveE)
_ZN39_INTERNAL_8dd9651b_4_k_cu_dd035be1_29204cuda3std6ranges3__45__cpo9iter_moveE:
	.zero		1
	.type		_ZN39_INTERNAL_8dd9651b_4_k_cu_dd035be1_29204cuda3std3__45__cpo5beginE,@object
	.size		_ZN39_INTERNAL_8dd9651b_4_k_cu_dd035be1_29204cuda3std3__45__cpo5beginE,(_ZN39_INTERNAL_8dd9651b_4_k_cu_dd035be1_29204cuda3std3__441_GLOBAL__N__8dd9651b_4_k_cu_dd035be1_29206ignoreE - _ZN39_INTERNAL_8dd9651b_4_k_cu_dd035be1_29204cuda3std3__45__cpo5beginE)
_ZN39_INTERNAL_8dd9651b_4_k_cu_dd035be1_29204cuda3std3__45__cpo5beginE:
	.zero		1
	.type		_ZN39_INTERNAL_8dd9651b_4_k_cu_dd035be1_29204cuda3std3__441_GLOBAL__N__8dd9651b_4_k_cu_dd035be1_29206ignoreE,@object
	.size		_ZN39_INTERNAL_8dd9651b_4_k_cu_dd035be1_29204cuda3std3__441_GLOBAL__N__8dd9651b_4_k_cu_dd035be1_29206ignoreE,(_ZN39_INTERNAL_8dd9651b_4_k_cu_dd035be1_29204cute7productE - _ZN39_INTERNAL_8dd9651b_4_k_cu_dd035be1_29204cuda3std3__441_GLOBAL__N__8dd9651b_4_k_cu_dd035be1_29206ignoreE)
_ZN39_INTERNAL_8dd9651b_4_k_cu_dd035be1_29204cuda3std3__441_GLOBAL__N__8dd9651b_4_k_cu_dd035be1_29206ignoreE:
	.zero		1
	.type		_ZN39_INTERNAL_8dd9651b_4_k_cu_dd035be1_29204cute7productE,@object
	.size		_ZN39_INTERNAL_8dd9651b_4_k_cu_dd035be1_29204cute7productE,(_ZN39_INTERNAL_8dd9651b_4_k_cu_dd035be1_29204cuda3std3__45__cpo3endE - _ZN39_INTERNAL_8dd9651b_4_k_cu_dd035be1_29204cute7productE)
_ZN39_INTERNAL_8dd9651b_4_k_cu_dd035be1_29204cute7productE:
	.zero		1
	.type		_ZN39_INTERNAL_8dd9651b_4_k_cu_dd035be1_29204cuda3std3__45__cpo3endE,@object
	.size		_ZN39_INTERNAL_8dd9651b_4_k_cu_dd035be1_29204cuda3std3__45__cpo3endE,(_ZN39_INTERNAL_8dd9651b_4_k_cu_dd035be1_29204cuda3std3__419piecewise_constructE - _ZN39_INTERNAL_8dd9651b_4_k_cu_dd035be1_29204cuda3std3__45__cpo3endE)
_ZN39_INTERNAL_8dd9651b_4_k_cu_dd035be1_29204cuda3std3__45__cpo3endE:
	.zero		1
	.type		_ZN39_INTERNAL_8dd9651b_4_k_cu_dd035be1_29204cuda3std3__419piecewise_constructE,@object
	.size		_ZN39_INTERNAL_8dd9651b_4_k_cu_dd035be1_29204cuda3std3__419piecewise_constructE,(_ZN39_INTERNAL_8dd9651b_4_k_cu_dd035be1_29204cuda3std3__45__cpo4cendE - _ZN39_INTERNAL_8dd9651b_4_k_cu_dd035be1_29204cuda3std3__419piecewise_constructE)
_ZN39_INTERNAL_8dd9651b_4_k_cu_dd035be1_29204cuda3std3__419piecewise_constructE:
	.zero		1
	.type		_ZN39_INTERNAL_8dd9651b_4_k_cu_dd035be1_29204cuda3std3__45__cpo4cendE,@object
	.size		_ZN39_INTERNAL_8dd9651b_4_k_cu_dd035be1_29204cuda3std3__45__cpo4cendE,(_ZN39_INTERNAL_8dd9651b_4_k_cu_dd035be1_29204cuda3std6ranges3__45__cpo4swapE - _ZN39_INTERNAL_8dd9651b_4_k_cu_dd035be1_29204cuda3std3__45__cpo4cendE)
_ZN39_INTERNAL_8dd9651b_4_k_cu_dd035be1_29204cuda3std3__45__cpo4cendE:
	.zero		1
	.type		_ZN39_INTERNAL_8dd9651b_4_k_cu_dd035be1_29204cuda3std6ranges3__45__cpo4swapE,@object
	.size		_ZN39_INTERNAL_8dd9651b_4_k_cu_dd035be1_29204cuda3std6ranges3__45__cpo4swapE,(.L_8 - _ZN39_INTERNAL_8dd9651b_4_k_cu_dd035be1_29204cuda3std6ranges3__45__cpo4swapE)
_ZN39_INTERNAL_8dd9651b_4_k_cu_dd035be1_29204cuda3std6ranges3__45__cpo4swapE:
	.zero		1
.L_8:


//--------------------- .nv.constant0._ZN7cutlass13device_kernelINS_4gemm6kernel13GemmUniversalIN4cute5tupleIJiiiiEEENS1_10collective13CollectiveMmaINS1_34MainloopSm90TmaGmmaWarpSpecializedILi4ENS5_IJNS4_1CILi1EEESB_SB_EEENS1_35KernelTmaWarpSpecializedCooperativeEEENS5_IJNSA_ILi128EEENSA_ILi256EEENSA_ILi64EEEEEENS_10bfloat16_tENS5_IJlSB_lEEESJ_SK_NS4_8TiledMMAINS4_8MMA_AtomIJNS4_4SM904GMMA28MMA_64x256x16_F32BF16BF16_SSILNSO_5MajorE0ELSQ_0ELNSO_7ScaleInE1ELSR_1EEEEEENS4_6LayoutINS5_IJNSA_ILi2EEESB_SB_EEENS5_IJSB_NSA_ILi0EEESX_EEEEENS5_IJNS4_10UnderscoreES10_S10_EEEEENS4_13SM90_TMA_LOADENS4_14ComposedLayoutINS4_7SwizzleILi3ELi4ELi3EEENS4_18smem_ptr_flag_bitsILi16EEENSU_INS5_IJNSA_ILi8EEESH_EEENS5_IJSH_SB_EEEEEEEvNS4_8identityES13_S1D_vS1E_EENS_8epilogue10collective6detail29Sm90TmaWarpSpecializedAdapterINS1H_15DefaultEpilogueISJ_SK_SK_NS1G_6thread17LinearCombinationISJ_Li1EffLNS1L_9ScaleType4KindE0ELNS_15FloatRoundStyleE2ESJ_EENS1_15EpilogueDefaultEEEEEvvEEEEvNT_6ParamsE --------------------------
	.section	.nv.constant0._ZN7cutlass13device_kernelINS_4gemm6kernel13GemmUniversalIN4cute5tupleIJiiiiEEENS1_10collective13CollectiveMmaINS1_34MainloopSm90TmaGmmaWarpSpecializedILi4ENS5_IJNS4_1CILi1EEESB_SB_EEENS1_35KernelTmaWarpSpecializedCooperativeEEENS5_IJNSA_ILi128EEENSA_ILi256EEENSA_ILi64EEEEEENS_10bfloat16_tENS5_IJlSB_lEEESJ_SK_NS4_8TiledMMAINS4_8MMA_AtomIJNS4_4SM904GMMA28MMA_64x256x16_F32BF16BF16_SSILNSO_5MajorE0ELSQ_0ELNSO_7ScaleInE1ELSR_1EEEEEENS4_6LayoutINS5_IJNSA_ILi2EEESB_SB_EEENS5_IJSB_NSA_ILi0EEESX_EEEEENS5_IJNS4_10UnderscoreES10_S10_EEEEENS4_13SM90_TMA_LOADENS4_14ComposedLayoutINS4_7SwizzleILi3ELi4ELi3EEENS4_18smem_ptr_flag_bitsILi16EEENSU_INS5_IJNSA_ILi8EEESH_EEENS5_IJSH_SB_EEEEEEEvNS4_8identityES13_S1D_vS1E_EENS_8epilogue10collective6detail29Sm90TmaWarpSpecializedAdapterINS1H_15DefaultEpilogueISJ_SK_SK_NS1G_6thread17LinearCombinationISJ_Li1EffLNS1L_9ScaleType4KindE0ELNS_15FloatRoundStyleE2ESJ_EENS1_15EpilogueDefaultEEEEEvvEEEEvNT_6ParamsE,"a",@progbits
	.sectionflags	@""
	.align	4
.nv.constant0._ZN7cutlass13device_kernelINS_4gemm6kernel13GemmUniversalIN4cute5tupleIJiiiiEEENS1_10collective13CollectiveMmaINS1_34MainloopSm90TmaGmmaWarpSpecializedILi4ENS5_IJNS4_1CILi1EEESB_SB_EEENS1_35KernelTmaWarpSpecializedCooperativeEEENS5_IJNSA_ILi128EEENSA_ILi256EEENSA_ILi64EEEEEENS_10bfloat16_tENS5_IJlSB_lEEESJ_SK_NS4_8TiledMMAINS4_8MMA_AtomIJNS4_4SM904GMMA28MMA_64x256x16_F32BF16BF16_SSILNSO_5MajorE0ELSQ_0ELNSO_7ScaleInE1ELSR_1EEEEEENS4_6LayoutINS5_IJNSA_ILi2EEESB_SB_EEENS5_IJSB_NSA_ILi0EEESX_EEEEENS5_IJNS4_10UnderscoreES10_S10_EEEEENS4_13SM90_TMA_LOADENS4_14ComposedLayoutINS4_7SwizzleILi3ELi4ELi3EEENS4_18smem_ptr_flag_bitsILi16EEENSU_INS5_IJNSA_ILi8EEESH_EEENS5_IJSH_SB_EEEEEEEvNS4_8identityES13_S1D_vS1E_EENS_8epilogue10collective6detail29Sm90TmaWarpSpecializedAdapterINS1H_15DefaultEpilogueISJ_SK_SK_NS1G_6thread17LinearCombinationISJ_Li1EffLNS1L_9ScaleType4KindE0ELNS_15FloatRoundStyleE2ESJ_EENS1_15EpilogueDefaultEEEEEvvEEEEvNT_6ParamsE:
	.zero		1664


//--------------------- SYMBOLS --------------------------

	.type		.nv.reservedSmem.offset0,@object
	.size		.nv.reservedSmem.offset0,0x4
	.type		__assertfail,@function
